//
// Generated by NVIDIA NVVM Compiler
//
// Compiler Build ID: CL-36424714
// Cuda compilation tools, release 13.0, V13.0.88
// Based on NVVM 20.0.0
//

.version 9.0
.target sm_100
.address_size 64

	// .globl	_Z22gpuTemplateAverageFluxIdEvPT_i

.visible .entry _Z22gpuTemplateAverageFluxIdEvPT_i(
	.param .u64 .ptr .align 1 _Z22gpuTemplateAverageFluxIdEvPT_i_param_0,
	.param .u32 _Z22gpuTemplateAverageFluxIdEvPT_i_param_1
)
{
	.reg .pred 	%p<3>;
	.reg .b32 	%r<11>;
	.reg .b64 	%rd<7>;
	.reg .b64 	%fd<5>;

	ld.param.u64 	%rd2, [_Z22gpuTemplateAverageFluxIdEvPT_i_param_0];
	ld.param.u32 	%r6, [_Z22gpuTemplateAverageFluxIdEvPT_i_param_1];
	mov.u32 	%r7, %tid.x;
	mov.u32 	%r8, %ctaid.x;
	mov.u32 	%r1, %ntid.x;
	mad.lo.s32 	%r10, %r8, %r1, %r7;
	setp.ge.s32 	%p1, %r10, %r6;
	@%p1 bra 	$L__BB0_3;
	mov.u32 	%r9, %nctaid.x;
	mul.lo.s32 	%r3, %r1, %r9;
	cvta.to.global.u64 	%rd1, %rd2;
	mul.wide.s32 	%rd5, %r6, 8;
$L__BB0_2:
	mul.wide.s32 	%rd3, %r10, 8;
	add.s64 	%rd4, %rd1, %rd3;
	ld.global.f64 	%fd1, [%rd4];
	add.s64 	%rd6, %rd4, %rd5;
	ld.global.f64 	%fd2, [%rd6];
	add.f64 	%fd3, %fd1, %fd2;
	mul.f64 	%fd4, %fd3, 0d3FE0000000000000;
	st.global.f64 	[%rd6], %fd4;
	add.s32 	%r10, %r10, %r3;
	setp.lt.s32 	%p2, %r10, %r6;
	@%p2 bra 	$L__BB0_2;
$L__BB0_3:
	ret;

}
	// .globl	_Z22gpuTemplateAverageFluxIfEvPT_i
.visible .entry _Z22gpuTemplateAverageFluxIfEvPT_i(
	.param .u64 .ptr .align 1 _Z22gpuTemplateAverageFluxIfEvPT_i_param_0,
	.param .u32 _Z22gpuTemplateAverageFluxIfEvPT_i_param_1
)
{
	.reg .pred 	%p<3>;
	.reg .b32 	%r<11>;
	.reg .b32 	%f<5>;
	.reg .b64 	%rd<7>;

	ld.param.u64 	%rd2, [_Z22gpuTemplateAverageFluxIfEvPT_i_param_0];
	ld.param.u32 	%r6, [_Z22gpuTemplateAverageFluxIfEvPT_i_param_1];
	mov.u32 	%r7, %tid.x;
	mov.u32 	%r8, %ctaid.x;
	mov.u32 	%r1, %ntid.x;
	mad.lo.s32 	%r10, %r8, %r1, %r7;
	setp.ge.s32 	%p1, %r10, %r6;
	@%p1 bra 	$L__BB1_3;
	mov.u32 	%r9, %nctaid.x;
	mul.lo.s32 	%r3, %r1, %r9;
	cvta.to.global.u64 	%rd1, %rd2;
	mul.wide.s32 	%rd5, %r6, 4;
$L__BB1_2:
	mul.wide.s32 	%rd3, %r10, 4;
	add.s64 	%rd4, %rd1, %rd3;
	ld.global.f32 	%f1, [%rd4];
	add.s64 	%rd6, %rd4, %rd5;
	ld.global.f32 	%f2, [%rd6];
	add.f32 	%f3, %f1, %f2;
	mul.f32 	%f4, %f3, 0f3F000000;
	st.global.f32 	[%rd6], %f4;
	add.s32 	%r10, %r10, %r3;
	setp.lt.s32 	%p2, %r10, %r6;
	@%p2 bra 	$L__BB1_2;
$L__BB1_3:
	ret;

}
	// .globl	_Z31gpuTemplateAverageFluxDotNormalIdEvPT_S1_iiii
.visible .entry _Z31gpuTemplateAverageFluxDotNormalIdEvPT_S1_iiii(
	.param .u64 .ptr .align 1 _Z31gpuTemplateAverageFluxDotNormalIdEvPT_S1_iiii_param_0,
	.param .u64 .ptr .align 1 _Z31gpuTemplateAverageFluxDotNormalIdEvPT_S1_iiii_param_1,
	.param .u32 _Z31gpuTemplateAverageFluxDotNormalIdEvPT_S1_iiii_param_2,
	.param .u32 _Z31gpuTemplateAverageFluxDotNormalIdEvPT_S1_iiii_param_3,
	.param .u32 _Z31gpuTemplateAverageFluxDotNormalIdEvPT_S1_iiii_param_4,
	.param .u32 _Z31gpuTemplateAverageFluxDotNormalIdEvPT_S1_iiii_param_5
)
{
	.reg .pred 	%p<12>;
	.reg .b32 	%r<70>;
	.reg .b64 	%rd<61>;
	.reg .b64 	%fd<60>;

	ld.param.u64 	%rd6, [_Z31gpuTemplateAverageFluxDotNormalIdEvPT_S1_iiii_param_0];
	ld.param.u64 	%rd7, [_Z31gpuTemplateAverageFluxDotNormalIdEvPT_S1_iiii_param_1];
	ld.param.u32 	%r27, [_Z31gpuTemplateAverageFluxDotNormalIdEvPT_S1_iiii_param_2];
	ld.param.u32 	%r28, [_Z31gpuTemplateAverageFluxDotNormalIdEvPT_S1_iiii_param_3];
	ld.param.u32 	%r29, [_Z31gpuTemplateAverageFluxDotNormalIdEvPT_S1_iiii_param_4];
	cvta.to.global.u64 	%rd1, %rd7;
	cvta.to.global.u64 	%rd2, %rd6;
	mov.u32 	%r31, %tid.x;
	mov.u32 	%r32, %ctaid.x;
	mov.u32 	%r1, %ntid.x;
	mad.lo.s32 	%r61, %r32, %r1, %r31;
	setp.ge.s32 	%p1, %r61, %r28;
	@%p1 bra 	$L__BB2_17;
	ld.param.u32 	%r56, [_Z31gpuTemplateAverageFluxDotNormalIdEvPT_S1_iiii_param_5];
	setp.gt.s32 	%p2, %r56, 1;
	mov.u32 	%r33, %nctaid.x;
	mul.lo.s32 	%r3, %r1, %r33;
	@%p2 bra 	$L__BB2_2;
	bra.uni 	$L__BB2_16;
$L__BB2_2:
	ld.param.u32 	%r57, [_Z31gpuTemplateAverageFluxDotNormalIdEvPT_S1_iiii_param_5];
	add.s32 	%r36, %r57, -1;
	and.b32  	%r37, %r36, 7;
	add.s32 	%r4, %r37, -1;
	add.s32 	%r38, %r57, 3;
	and.b32  	%r5, %r38, 3;
	and.b32  	%r6, %r38, 1;
	and.b32  	%r39, %r36, -8;
	neg.s32 	%r7, %r39;
	shl.b32 	%r8, %r29, 3;
	mul.wide.s32 	%rd53, %r28, 8;
	mul.wide.s32 	%rd55, %r29, 8;
$L__BB2_3:
	ld.param.u32 	%r58, [_Z31gpuTemplateAverageFluxDotNormalIdEvPT_S1_iiii_param_5];
	add.s32 	%r41, %r58, -2;
	setp.lt.u32 	%p4, %r41, 7;
	rem.s32 	%r42, %r61, %r29;
	add.s32 	%r43, %r61, %r27;
	mul.wide.s32 	%rd14, %r43, 8;
	add.s64 	%rd3, %rd2, %rd14;
	ld.global.f64 	%fd12, [%rd3];
	mul.wide.s32 	%rd15, %r42, 8;
	add.s64 	%rd4, %rd1, %rd15;
	ld.global.f64 	%fd13, [%rd4];
	mul.f64 	%fd58, %fd12, %fd13;
	mul.wide.s32 	%rd16, %r61, 8;
	add.s64 	%rd5, %rd2, %rd16;
	st.global.f64 	[%rd5], %fd58;
	mov.b32 	%r67, 1;
	@%p4 bra 	$L__BB2_7;
	mov.b32 	%r64, 0;
	mov.u32 	%r62, %r28;
	mov.u32 	%r63, %r29;
	mov.u32 	%r65, %r7;
$L__BB2_5:
	.pragma "nounroll";
	mul.wide.s32 	%rd17, %r62, 8;
	add.s64 	%rd18, %rd3, %rd17;
	ld.global.f64 	%fd14, [%rd18];
	mul.wide.s32 	%rd19, %r63, 8;
	add.s64 	%rd20, %rd4, %rd19;
	ld.global.f64 	%fd15, [%rd20];
	fma.rn.f64 	%fd16, %fd14, %fd15, %fd58;
	st.global.f64 	[%rd5], %fd16;
	mul.wide.s32 	%rd21, %r28, 8;
	add.s64 	%rd22, %rd18, %rd21;
	ld.global.f64 	%fd17, [%rd22];
	mul.wide.s32 	%rd23, %r29, 8;
	add.s64 	%rd24, %rd20, %rd23;
	ld.global.f64 	%fd18, [%rd24];
	fma.rn.f64 	%fd19, %fd17, %fd18, %fd16;
	st.global.f64 	[%rd5], %fd19;
	add.s64 	%rd25, %rd22, %rd21;
	ld.global.f64 	%fd20, [%rd25];
	add.s64 	%rd26, %rd24, %rd23;
	ld.global.f64 	%fd21, [%rd26];
	fma.rn.f64 	%fd22, %fd20, %fd21, %fd19;
	st.global.f64 	[%rd5], %fd22;
	add.s64 	%rd27, %rd25, %rd21;
	ld.global.f64 	%fd23, [%rd27];
	add.s64 	%rd28, %rd26, %rd23;
	ld.global.f64 	%fd24, [%rd28];
	fma.rn.f64 	%fd25, %fd23, %fd24, %fd22;
	st.global.f64 	[%rd5], %fd25;
	add.s64 	%rd29, %rd27, %rd21;
	ld.global.f64 	%fd26, [%rd29];
	add.s64 	%rd30, %rd28, %rd23;
	ld.global.f64 	%fd27, [%rd30];
	fma.rn.f64 	%fd28, %fd26, %fd27, %fd25;
	st.global.f64 	[%rd5], %fd28;
	add.s64 	%rd31, %rd29, %rd21;
	ld.global.f64 	%fd29, [%rd31];
	add.s64 	%rd32, %rd30, %rd23;
	ld.global.f64 	%fd30, [%rd32];
	fma.rn.f64 	%fd31, %fd29, %fd30, %fd28;
	st.global.f64 	[%rd5], %fd31;
	add.s64 	%rd33, %rd31, %rd21;
	ld.global.f64 	%fd32, [%rd33];
	add.s64 	%rd34, %rd32, %rd23;
	ld.global.f64 	%fd33, [%rd34];
	fma.rn.f64 	%fd34, %fd32, %fd33, %fd31;
	st.global.f64 	[%rd5], %fd34;
	add.s64 	%rd35, %rd33, %rd21;
	ld.global.f64 	%fd35, [%rd35];
	add.s64 	%rd36, %rd34, %rd23;
	ld.global.f64 	%fd36, [%rd36];
	fma.rn.f64 	%fd58, %fd35, %fd36, %fd34;
	st.global.f64 	[%rd5], %fd58;
	add.s32 	%r65, %r65, 8;
	add.s32 	%r64, %r64, 8;
	add.s32 	%r63, %r63, %r8;
	shl.b32 	%r45, %r28, 3;
	add.s32 	%r62, %r62, %r45;
	setp.ne.s32 	%p5, %r65, 0;
	@%p5 bra 	$L__BB2_5;
	add.s32 	%r67, %r64, 1;
$L__BB2_7:
	ld.param.u32 	%r59, [_Z31gpuTemplateAverageFluxDotNormalIdEvPT_S1_iiii_param_5];
	add.s32 	%r46, %r59, -1;
	and.b32  	%r47, %r46, 7;
	setp.eq.s32 	%p6, %r47, 0;
	@%p6 bra 	$L__BB2_15;
	setp.lt.u32 	%p7, %r4, 3;
	@%p7 bra 	$L__BB2_10;
	mul.lo.s32 	%r48, %r67, %r28;
	mul.wide.s32 	%rd37, %r48, 8;
	add.s64 	%rd38, %rd3, %rd37;
	ld.global.f64 	%fd37, [%rd38];
	mul.lo.s32 	%r49, %r67, %r29;
	mul.wide.s32 	%rd39, %r49, 8;
	add.s64 	%rd40, %rd4, %rd39;
	ld.global.f64 	%fd38, [%rd40];
	fma.rn.f64 	%fd39, %fd37, %fd38, %fd58;
	st.global.f64 	[%rd5], %fd39;
	add.s64 	%rd42, %rd38, %rd53;
	ld.global.f64 	%fd40, [%rd42];
	add.s64 	%rd44, %rd40, %rd55;
	ld.global.f64 	%fd41, [%rd44];
	fma.rn.f64 	%fd42, %fd40, %fd41, %fd39;
	st.global.f64 	[%rd5], %fd42;
	add.s64 	%rd45, %rd42, %rd53;
	ld.global.f64 	%fd43, [%rd45];
	add.s64 	%rd46, %rd44, %rd55;
	ld.global.f64 	%fd44, [%rd46];
	fma.rn.f64 	%fd45, %fd43, %fd44, %fd42;
	st.global.f64 	[%rd5], %fd45;
	add.s64 	%rd47, %rd45, %rd53;
	ld.global.f64 	%fd46, [%rd47];
	add.s64 	%rd48, %rd46, %rd55;
	ld.global.f64 	%fd47, [%rd48];
	fma.rn.f64 	%fd58, %fd46, %fd47, %fd45;
	st.global.f64 	[%rd5], %fd58;
	add.s32 	%r67, %r67, 4;
$L__BB2_10:
	ld.param.u32 	%r60, [_Z31gpuTemplateAverageFluxDotNormalIdEvPT_S1_iiii_param_5];
	add.s32 	%r50, %r60, -1;
	and.b32  	%r51, %r50, 3;
	setp.eq.s32 	%p8, %r51, 0;
	@%p8 bra 	$L__BB2_15;
	setp.eq.s32 	%p9, %r5, 1;
	@%p9 bra 	$L__BB2_13;
	mul.lo.s32 	%r52, %r67, %r28;
	mul.wide.s32 	%rd49, %r52, 8;
	add.s64 	%rd50, %rd3, %rd49;
	ld.global.f64 	%fd48, [%rd50];
	mul.lo.s32 	%r53, %r67, %r29;
	mul.wide.s32 	%rd51, %r53, 8;
	add.s64 	%rd52, %rd4, %rd51;
	ld.global.f64 	%fd49, [%rd52];
	fma.rn.f64 	%fd50, %fd48, %fd49, %fd58;
	st.global.f64 	[%rd5], %fd50;
	add.s64 	%rd54, %rd50, %rd53;
	ld.global.f64 	%fd51, [%rd54];
	add.s64 	%rd56, %rd52, %rd55;
	ld.global.f64 	%fd52, [%rd56];
	fma.rn.f64 	%fd58, %fd51, %fd52, %fd50;
	st.global.f64 	[%rd5], %fd58;
	add.s32 	%r67, %r67, 2;
$L__BB2_13:
	setp.eq.s32 	%p10, %r6, 0;
	@%p10 bra 	$L__BB2_15;
	mul.lo.s32 	%r54, %r67, %r28;
	mul.wide.s32 	%rd57, %r54, 8;
	add.s64 	%rd58, %rd3, %rd57;
	ld.global.f64 	%fd53, [%rd58];
	mul.lo.s32 	%r55, %r67, %r29;
	mul.wide.s32 	%rd59, %r55, 8;
	add.s64 	%rd60, %rd4, %rd59;
	ld.global.f64 	%fd54, [%rd60];
	fma.rn.f64 	%fd55, %fd53, %fd54, %fd58;
	st.global.f64 	[%rd5], %fd55;
$L__BB2_15:
	add.s32 	%r61, %r61, %r3;
	setp.lt.s32 	%p11, %r61, %r28;
	@%p11 bra 	$L__BB2_3;
	bra.uni 	$L__BB2_17;
$L__BB2_16:
	rem.s32 	%r34, %r61, %r29;
	add.s32 	%r35, %r61, %r27;
	mul.wide.s32 	%rd8, %r35, 8;
	add.s64 	%rd9, %rd2, %rd8;
	ld.global.f64 	%fd9, [%rd9];
	mul.wide.s32 	%rd10, %r34, 8;
	add.s64 	%rd11, %rd1, %rd10;
	ld.global.f64 	%fd10, [%rd11];
	mul.f64 	%fd11, %fd9, %fd10;
	mul.wide.s32 	%rd12, %r61, 8;
	add.s64 	%rd13, %rd2, %rd12;
	st.global.f64 	[%rd13], %fd11;
	add.s32 	%r61, %r61, %r3;
	setp.lt.s32 	%p3, %r61, %r28;
	@%p3 bra 	$L__BB2_16;
$L__BB2_17:
	ret;

}
	// .globl	_Z31gpuTemplateAverageFluxDotNormalIfEvPT_S1_iiii
.visible .entry _Z31gpuTemplateAverageFluxDotNormalIfEvPT_S1_iiii(
	.param .u64 .ptr .align 1 _Z31gpuTemplateAverageFluxDotNormalIfEvPT_S1_iiii_param_0,
	.param .u64 .ptr .align 1 _Z31gpuTemplateAverageFluxDotNormalIfEvPT_S1_iiii_param_1,
	.param .u32 _Z31gpuTemplateAverageFluxDotNormalIfEvPT_S1_iiii_param_2,
	.param .u32 _Z31gpuTemplateAverageFluxDotNormalIfEvPT_S1_iiii_param_3,
	.param .u32 _Z31gpuTemplateAverageFluxDotNormalIfEvPT_S1_iiii_param_4,
	.param .u32 _Z31gpuTemplateAverageFluxDotNormalIfEvPT_S1_iiii_param_5
)
{
	.reg .pred 	%p<12>;
	.reg .b32 	%r<74>;
	.reg .b32 	%f<60>;
	.reg .b64 	%rd<61>;

	ld.param.u64 	%rd6, [_Z31gpuTemplateAverageFluxDotNormalIfEvPT_S1_iiii_param_0];
	ld.param.u64 	%rd7, [_Z31gpuTemplateAverageFluxDotNormalIfEvPT_S1_iiii_param_1];
	ld.param.u32 	%r23, [_Z31gpuTemplateAverageFluxDotNormalIfEvPT_S1_iiii_param_2];
	ld.param.u32 	%r24, [_Z31gpuTemplateAverageFluxDotNormalIfEvPT_S1_iiii_param_3];
	ld.param.u32 	%r25, [_Z31gpuTemplateAverageFluxDotNormalIfEvPT_S1_iiii_param_4];
	cvta.to.global.u64 	%rd1, %rd7;
	cvta.to.global.u64 	%rd2, %rd6;
	mov.u32 	%r27, %tid.x;
	mov.u32 	%r28, %ctaid.x;
	mov.u32 	%r1, %ntid.x;
	mad.lo.s32 	%r65, %r28, %r1, %r27;
	setp.ge.s32 	%p1, %r65, %r24;
	@%p1 bra 	$L__BB3_17;
	ld.param.u32 	%r57, [_Z31gpuTemplateAverageFluxDotNormalIfEvPT_S1_iiii_param_5];
	setp.gt.s32 	%p2, %r57, 1;
	mov.u32 	%r29, %nctaid.x;
	mul.lo.s32 	%r3, %r1, %r29;
	@%p2 bra 	$L__BB3_2;
	bra.uni 	$L__BB3_16;
$L__BB3_2:
	ld.param.u32 	%r58, [_Z31gpuTemplateAverageFluxDotNormalIfEvPT_S1_iiii_param_5];
	add.s32 	%r32, %r58, -1;
	and.b32  	%r33, %r32, -8;
	neg.s32 	%r4, %r33;
	mul.wide.s32 	%rd53, %r24, 4;
	mul.wide.s32 	%rd55, %r25, 4;
$L__BB3_3:
	ld.param.u32 	%r59, [_Z31gpuTemplateAverageFluxDotNormalIfEvPT_S1_iiii_param_5];
	add.s32 	%r35, %r59, -2;
	setp.lt.u32 	%p4, %r35, 7;
	rem.s32 	%r36, %r65, %r25;
	add.s32 	%r37, %r65, %r23;
	mul.wide.s32 	%rd14, %r37, 4;
	add.s64 	%rd3, %rd2, %rd14;
	ld.global.f32 	%f12, [%rd3];
	mul.wide.s32 	%rd15, %r36, 4;
	add.s64 	%rd4, %rd1, %rd15;
	ld.global.f32 	%f13, [%rd4];
	mul.f32 	%f58, %f12, %f13;
	mul.wide.s32 	%rd16, %r65, 4;
	add.s64 	%rd5, %rd2, %rd16;
	st.global.f32 	[%rd5], %f58;
	mov.b32 	%r71, 1;
	@%p4 bra 	$L__BB3_7;
	mov.b32 	%r68, 0;
	mov.u32 	%r66, %r24;
	mov.u32 	%r67, %r25;
	mov.u32 	%r69, %r4;
$L__BB3_5:
	.pragma "nounroll";
	mul.wide.s32 	%rd17, %r66, 4;
	add.s64 	%rd18, %rd3, %rd17;
	ld.global.f32 	%f14, [%rd18];
	mul.wide.s32 	%rd19, %r67, 4;
	add.s64 	%rd20, %rd4, %rd19;
	ld.global.f32 	%f15, [%rd20];
	fma.rn.f32 	%f16, %f14, %f15, %f58;
	st.global.f32 	[%rd5], %f16;
	mul.wide.s32 	%rd21, %r24, 4;
	add.s64 	%rd22, %rd18, %rd21;
	ld.global.f32 	%f17, [%rd22];
	mul.wide.s32 	%rd23, %r25, 4;
	add.s64 	%rd24, %rd20, %rd23;
	ld.global.f32 	%f18, [%rd24];
	fma.rn.f32 	%f19, %f17, %f18, %f16;
	st.global.f32 	[%rd5], %f19;
	add.s64 	%rd25, %rd22, %rd21;
	ld.global.f32 	%f20, [%rd25];
	add.s64 	%rd26, %rd24, %rd23;
	ld.global.f32 	%f21, [%rd26];
	fma.rn.f32 	%f22, %f20, %f21, %f19;
	st.global.f32 	[%rd5], %f22;
	add.s64 	%rd27, %rd25, %rd21;
	ld.global.f32 	%f23, [%rd27];
	add.s64 	%rd28, %rd26, %rd23;
	ld.global.f32 	%f24, [%rd28];
	fma.rn.f32 	%f25, %f23, %f24, %f22;
	st.global.f32 	[%rd5], %f25;
	add.s64 	%rd29, %rd27, %rd21;
	ld.global.f32 	%f26, [%rd29];
	add.s64 	%rd30, %rd28, %rd23;
	ld.global.f32 	%f27, [%rd30];
	fma.rn.f32 	%f28, %f26, %f27, %f25;
	st.global.f32 	[%rd5], %f28;
	add.s64 	%rd31, %rd29, %rd21;
	ld.global.f32 	%f29, [%rd31];
	add.s64 	%rd32, %rd30, %rd23;
	ld.global.f32 	%f30, [%rd32];
	fma.rn.f32 	%f31, %f29, %f30, %f28;
	st.global.f32 	[%rd5], %f31;
	add.s64 	%rd33, %rd31, %rd21;
	ld.global.f32 	%f32, [%rd33];
	add.s64 	%rd34, %rd32, %rd23;
	ld.global.f32 	%f33, [%rd34];
	fma.rn.f32 	%f34, %f32, %f33, %f31;
	st.global.f32 	[%rd5], %f34;
	add.s64 	%rd35, %rd33, %rd21;
	ld.global.f32 	%f35, [%rd35];
	add.s64 	%rd36, %rd34, %rd23;
	ld.global.f32 	%f36, [%rd36];
	fma.rn.f32 	%f58, %f35, %f36, %f34;
	st.global.f32 	[%rd5], %f58;
	add.s32 	%r69, %r69, 8;
	add.s32 	%r68, %r68, 8;
	shl.b32 	%r39, %r25, 3;
	add.s32 	%r67, %r67, %r39;
	shl.b32 	%r40, %r24, 3;
	add.s32 	%r66, %r66, %r40;
	setp.ne.s32 	%p5, %r69, 0;
	@%p5 bra 	$L__BB3_5;
	add.s32 	%r71, %r68, 1;
$L__BB3_7:
	ld.param.u32 	%r60, [_Z31gpuTemplateAverageFluxDotNormalIfEvPT_S1_iiii_param_5];
	add.s32 	%r41, %r60, -1;
	and.b32  	%r42, %r41, 7;
	setp.eq.s32 	%p6, %r42, 0;
	@%p6 bra 	$L__BB3_15;
	ld.param.u32 	%r61, [_Z31gpuTemplateAverageFluxDotNormalIfEvPT_S1_iiii_param_5];
	add.s32 	%r43, %r61, -1;
	and.b32  	%r44, %r43, 7;
	add.s32 	%r45, %r44, -1;
	setp.lt.u32 	%p7, %r45, 3;
	@%p7 bra 	$L__BB3_10;
	mul.lo.s32 	%r46, %r71, %r24;
	mul.wide.s32 	%rd37, %r46, 4;
	add.s64 	%rd38, %rd3, %rd37;
	ld.global.f32 	%f37, [%rd38];
	mul.lo.s32 	%r47, %r71, %r25;
	mul.wide.s32 	%rd39, %r47, 4;
	add.s64 	%rd40, %rd4, %rd39;
	ld.global.f32 	%f38, [%rd40];
	fma.rn.f32 	%f39, %f37, %f38, %f58;
	st.global.f32 	[%rd5], %f39;
	add.s64 	%rd42, %rd38, %rd53;
	ld.global.f32 	%f40, [%rd42];
	add.s64 	%rd44, %rd40, %rd55;
	ld.global.f32 	%f41, [%rd44];
	fma.rn.f32 	%f42, %f40, %f41, %f39;
	st.global.f32 	[%rd5], %f42;
	add.s64 	%rd45, %rd42, %rd53;
	ld.global.f32 	%f43, [%rd45];
	add.s64 	%rd46, %rd44, %rd55;
	ld.global.f32 	%f44, [%rd46];
	fma.rn.f32 	%f45, %f43, %f44, %f42;
	st.global.f32 	[%rd5], %f45;
	add.s64 	%rd47, %rd45, %rd53;
	ld.global.f32 	%f46, [%rd47];
	add.s64 	%rd48, %rd46, %rd55;
	ld.global.f32 	%f47, [%rd48];
	fma.rn.f32 	%f58, %f46, %f47, %f45;
	st.global.f32 	[%rd5], %f58;
	add.s32 	%r71, %r71, 4;
$L__BB3_10:
	ld.param.u32 	%r62, [_Z31gpuTemplateAverageFluxDotNormalIfEvPT_S1_iiii_param_5];
	add.s32 	%r48, %r62, -1;
	and.b32  	%r49, %r48, 3;
	setp.eq.s32 	%p8, %r49, 0;
	@%p8 bra 	$L__BB3_15;
	ld.param.u32 	%r63, [_Z31gpuTemplateAverageFluxDotNormalIfEvPT_S1_iiii_param_5];
	add.s32 	%r50, %r63, -1;
	and.b32  	%r51, %r50, 3;
	setp.eq.s32 	%p9, %r51, 1;
	@%p9 bra 	$L__BB3_13;
	mul.lo.s32 	%r52, %r71, %r24;
	mul.wide.s32 	%rd49, %r52, 4;
	add.s64 	%rd50, %rd3, %rd49;
	ld.global.f32 	%f48, [%rd50];
	mul.lo.s32 	%r53, %r71, %r25;
	mul.wide.s32 	%rd51, %r53, 4;
	add.s64 	%rd52, %rd4, %rd51;
	ld.global.f32 	%f49, [%rd52];
	fma.rn.f32 	%f50, %f48, %f49, %f58;
	st.global.f32 	[%rd5], %f50;
	add.s64 	%rd54, %rd50, %rd53;
	ld.global.f32 	%f51, [%rd54];
	add.s64 	%rd56, %rd52, %rd55;
	ld.global.f32 	%f52, [%rd56];
	fma.rn.f32 	%f58, %f51, %f52, %f50;
	st.global.f32 	[%rd5], %f58;
	add.s32 	%r71, %r71, 2;
$L__BB3_13:
	ld.param.u32 	%r64, [_Z31gpuTemplateAverageFluxDotNormalIfEvPT_S1_iiii_param_5];
	and.b32  	%r54, %r64, 1;
	setp.eq.b32 	%p10, %r54, 1;
	@%p10 bra 	$L__BB3_15;
	mul.lo.s32 	%r55, %r71, %r24;
	mul.wide.s32 	%rd57, %r55, 4;
	add.s64 	%rd58, %rd3, %rd57;
	ld.global.f32 	%f53, [%rd58];
	mul.lo.s32 	%r56, %r71, %r25;
	mul.wide.s32 	%rd59, %r56, 4;
	add.s64 	%rd60, %rd4, %rd59;
	ld.global.f32 	%f54, [%rd60];
	fma.rn.f32 	%f55, %f53, %f54, %f58;
	st.global.f32 	[%rd5], %f55;
$L__BB3_15:
	add.s32 	%r65, %r65, %r3;
	setp.lt.s32 	%p11, %r65, %r24;
	@%p11 bra 	$L__BB3_3;
	bra.uni 	$L__BB3_17;
$L__BB3_16:
	rem.s32 	%r30, %r65, %r25;
	add.s32 	%r31, %r65, %r23;
	mul.wide.s32 	%rd8, %r31, 4;
	add.s64 	%rd9, %rd2, %rd8;
	ld.global.f32 	%f9, [%rd9];
	mul.wide.s32 	%rd10, %r30, 4;
	add.s64 	%rd11, %rd1, %rd10;
	ld.global.f32 	%f10, [%rd11];
	mul.f32 	%f11, %f9, %f10;
	mul.wide.s32 	%rd12, %r65, 4;
	add.s64 	%rd13, %rd2, %rd12;
	st.global.f32 	[%rd13], %f11;
	add.s32 	%r65, %r65, %r3;
	setp.lt.s32 	%p3, %r65, %r24;
	@%p3 bra 	$L__BB3_16;
$L__BB3_17:
	ret;

}
	// .globl	_Z28gpuTemplateAddStabilization1IdEvPT_S1_S1_S1_i
.visible .entry _Z28gpuTemplateAddStabilization1IdEvPT_S1_S1_S1_i(
	.param .u64 .ptr .align 1 _Z28gpuTemplateAddStabilization1IdEvPT_S1_S1_S1_i_param_0,
	.param .u64 .ptr .align 1 _Z28gpuTemplateAddStabilization1IdEvPT_S1_S1_S1_i_param_1,
	.param .u64 .ptr .align 1 _Z28gpuTemplateAddStabilization1IdEvPT_S1_S1_S1_i_param_2,
	.param .u64 .ptr .align 1 _Z28gpuTemplateAddStabilization1IdEvPT_S1_S1_S1_i_param_3,
	.param .u32 _Z28gpuTemplateAddStabilization1IdEvPT_S1_S1_S1_i_param_4
)
{
	.reg .pred 	%p<3>;
	.reg .b32 	%r<11>;
	.reg .b64 	%rd<13>;
	.reg .b64 	%fd<7>;

	ld.param.u64 	%rd5, [_Z28gpuTemplateAddStabilization1IdEvPT_S1_S1_S1_i_param_0];
	ld.param.u64 	%rd6, [_Z28gpuTemplateAddStabilization1IdEvPT_S1_S1_S1_i_param_1];
	ld.param.u64 	%rd7, [_Z28gpuTemplateAddStabilization1IdEvPT_S1_S1_S1_i_param_2];
	ld.param.u64 	%rd8, [_Z28gpuTemplateAddStabilization1IdEvPT_S1_S1_S1_i_param_3];
	ld.param.u32 	%r6, [_Z28gpuTemplateAddStabilization1IdEvPT_S1_S1_S1_i_param_4];
	mov.u32 	%r7, %tid.x;
	mov.u32 	%r8, %ctaid.x;
	mov.u32 	%r1, %ntid.x;
	mad.lo.s32 	%r10, %r8, %r1, %r7;
	setp.ge.s32 	%p1, %r10, %r6;
	@%p1 bra 	$L__BB4_3;
	mov.u32 	%r9, %nctaid.x;
	mul.lo.s32 	%r3, %r1, %r9;
	cvta.to.global.u64 	%rd1, %rd8;
	cvta.to.global.u64 	%rd2, %rd6;
	cvta.to.global.u64 	%rd3, %rd7;
	cvta.to.global.u64 	%rd4, %rd5;
$L__BB4_2:
	ld.global.f64 	%fd1, [%rd1];
	mul.wide.s32 	%rd9, %r10, 8;
	add.s64 	%rd10, %rd2, %rd9;
	ld.global.f64 	%fd2, [%rd10];
	add.s64 	%rd11, %rd3, %rd9;
	ld.global.f64 	%fd3, [%rd11];
	sub.f64 	%fd4, %fd2, %fd3;
	add.s64 	%rd12, %rd4, %rd9;
	ld.global.f64 	%fd5, [%rd12];
	fma.rn.f64 	%fd6, %fd1, %fd4, %fd5;
	st.global.f64 	[%rd12], %fd6;
	add.s32 	%r10, %r10, %r3;
	setp.lt.s32 	%p2, %r10, %r6;
	@%p2 bra 	$L__BB4_2;
$L__BB4_3:
	ret;

}
	// .globl	_Z28gpuTemplateAddStabilization1IfEvPT_S1_S1_S1_i
.visible .entry _Z28gpuTemplateAddStabilization1IfEvPT_S1_S1_S1_i(
	.param .u64 .ptr .align 1 _Z28gpuTemplateAddStabilization1IfEvPT_S1_S1_S1_i_param_0,
	.param .u64 .ptr .align 1 _Z28gpuTemplateAddStabilization1IfEvPT_S1_S1_S1_i_param_1,
	.param .u64 .ptr .align 1 _Z28gpuTemplateAddStabilization1IfEvPT_S1_S1_S1_i_param_2,
	.param .u64 .ptr .align 1 _Z28gpuTemplateAddStabilization1IfEvPT_S1_S1_S1_i_param_3,
	.param .u32 _Z28gpuTemplateAddStabilization1IfEvPT_S1_S1_S1_i_param_4
)
{
	.reg .pred 	%p<3>;
	.reg .b32 	%r<11>;
	.reg .b32 	%f<7>;
	.reg .b64 	%rd<13>;

	ld.param.u64 	%rd5, [_Z28gpuTemplateAddStabilization1IfEvPT_S1_S1_S1_i_param_0];
	ld.param.u64 	%rd6, [_Z28gpuTemplateAddStabilization1IfEvPT_S1_S1_S1_i_param_1];
	ld.param.u64 	%rd7, [_Z28gpuTemplateAddStabilization1IfEvPT_S1_S1_S1_i_param_2];
	ld.param.u64 	%rd8, [_Z28gpuTemplateAddStabilization1IfEvPT_S1_S1_S1_i_param_3];
	ld.param.u32 	%r6, [_Z28gpuTemplateAddStabilization1IfEvPT_S1_S1_S1_i_param_4];
	mov.u32 	%r7, %tid.x;
	mov.u32 	%r8, %ctaid.x;
	mov.u32 	%r1, %ntid.x;
	mad.lo.s32 	%r10, %r8, %r1, %r7;
	setp.ge.s32 	%p1, %r10, %r6;
	@%p1 bra 	$L__BB5_3;
	mov.u32 	%r9, %nctaid.x;
	mul.lo.s32 	%r3, %r1, %r9;
	cvta.to.global.u64 	%rd1, %rd8;
	cvta.to.global.u64 	%rd2, %rd6;
	cvta.to.global.u64 	%rd3, %rd7;
	cvta.to.global.u64 	%rd4, %rd5;
$L__BB5_2:
	ld.global.f32 	%f1, [%rd1];
	mul.wide.s32 	%rd9, %r10, 4;
	add.s64 	%rd10, %rd2, %rd9;
	ld.global.f32 	%f2, [%rd10];
	add.s64 	%rd11, %rd3, %rd9;
	ld.global.f32 	%f3, [%rd11];
	sub.f32 	%f4, %f2, %f3;
	add.s64 	%rd12, %rd4, %rd9;
	ld.global.f32 	%f5, [%rd12];
	fma.rn.f32 	%f6, %f1, %f4, %f5;
	st.global.f32 	[%rd12], %f6;
	add.s32 	%r10, %r10, %r3;
	setp.lt.s32 	%p2, %r10, %r6;
	@%p2 bra 	$L__BB5_2;
$L__BB5_3:
	ret;

}
	// .globl	_Z28gpuTemplateAddStabilization2IdEvPT_S1_S1_S1_ii
.visible .entry _Z28gpuTemplateAddStabilization2IdEvPT_S1_S1_S1_ii(
	.param .u64 .ptr .align 1 _Z28gpuTemplateAddStabilization2IdEvPT_S1_S1_S1_ii_param_0,
	.param .u64 .ptr .align 1 _Z28gpuTemplateAddStabilization2IdEvPT_S1_S1_S1_ii_param_1,
	.param .u64 .ptr .align 1 _Z28gpuTemplateAddStabilization2IdEvPT_S1_S1_S1_ii_param_2,
	.param .u64 .ptr .align 1 _Z28gpuTemplateAddStabilization2IdEvPT_S1_S1_S1_ii_param_3,
	.param .u32 _Z28gpuTemplateAddStabilization2IdEvPT_S1_S1_S1_ii_param_4,
	.param .u32 _Z28gpuTemplateAddStabilization2IdEvPT_S1_S1_S1_ii_param_5
)
{
	.reg .pred 	%p<3>;
	.reg .b32 	%r<13>;
	.reg .b64 	%rd<15>;
	.reg .b64 	%fd<7>;

	ld.param.u64 	%rd5, [_Z28gpuTemplateAddStabilization2IdEvPT_S1_S1_S1_ii_param_0];
	ld.param.u64 	%rd6, [_Z28gpuTemplateAddStabilization2IdEvPT_S1_S1_S1_ii_param_1];
	ld.param.u64 	%rd7, [_Z28gpuTemplateAddStabilization2IdEvPT_S1_S1_S1_ii_param_2];
	ld.param.u64 	%rd8, [_Z28gpuTemplateAddStabilization2IdEvPT_S1_S1_S1_ii_param_3];
	ld.param.u32 	%r6, [_Z28gpuTemplateAddStabilization2IdEvPT_S1_S1_S1_ii_param_4];
	ld.param.u32 	%r7, [_Z28gpuTemplateAddStabilization2IdEvPT_S1_S1_S1_ii_param_5];
	mov.u32 	%r8, %tid.x;
	mov.u32 	%r9, %ctaid.x;
	mov.u32 	%r1, %ntid.x;
	mad.lo.s32 	%r12, %r9, %r1, %r8;
	setp.ge.s32 	%p1, %r12, %r6;
	@%p1 bra 	$L__BB6_3;
	mov.u32 	%r10, %nctaid.x;
	mul.lo.s32 	%r3, %r1, %r10;
	cvta.to.global.u64 	%rd1, %rd8;
	cvta.to.global.u64 	%rd2, %rd6;
	cvta.to.global.u64 	%rd3, %rd7;
	cvta.to.global.u64 	%rd4, %rd5;
$L__BB6_2:
	div.s32 	%r11, %r12, %r7;
	mul.wide.s32 	%rd9, %r11, 8;
	add.s64 	%rd10, %rd1, %rd9;
	ld.global.f64 	%fd1, [%rd10];
	mul.wide.s32 	%rd11, %r12, 8;
	add.s64 	%rd12, %rd2, %rd11;
	ld.global.f64 	%fd2, [%rd12];
	add.s64 	%rd13, %rd3, %rd11;
	ld.global.f64 	%fd3, [%rd13];
	sub.f64 	%fd4, %fd2, %fd3;
	add.s64 	%rd14, %rd4, %rd11;
	ld.global.f64 	%fd5, [%rd14];
	fma.rn.f64 	%fd6, %fd1, %fd4, %fd5;
	st.global.f64 	[%rd14], %fd6;
	add.s32 	%r12, %r12, %r3;
	setp.lt.s32 	%p2, %r12, %r6;
	@%p2 bra 	$L__BB6_2;
$L__BB6_3:
	ret;

}
	// .globl	_Z28gpuTemplateAddStabilization2IfEvPT_S1_S1_S1_ii
.visible .entry _Z28gpuTemplateAddStabilization2IfEvPT_S1_S1_S1_ii(
	.param .u64 .ptr .align 1 _Z28gpuTemplateAddStabilization2IfEvPT_S1_S1_S1_ii_param_0,
	.param .u64 .ptr .align 1 _Z28gpuTemplateAddStabilization2IfEvPT_S1_S1_S1_ii_param_1,
	.param .u64 .ptr .align 1 _Z28gpuTemplateAddStabilization2IfEvPT_S1_S1_S1_ii_param_2,
	.param .u64 .ptr .align 1 _Z28gpuTemplateAddStabilization2IfEvPT_S1_S1_S1_ii_param_3,
	.param .u32 _Z28gpuTemplateAddStabilization2IfEvPT_S1_S1_S1_ii_param_4,
	.param .u32 _Z28gpuTemplateAddStabilization2IfEvPT_S1_S1_S1_ii_param_5
)
{
	.reg .pred 	%p<3>;
	.reg .b32 	%r<13>;
	.reg .b32 	%f<7>;
	.reg .b64 	%rd<15>;

	ld.param.u64 	%rd5, [_Z28gpuTemplateAddStabilization2IfEvPT_S1_S1_S1_ii_param_0];
	ld.param.u64 	%rd6, [_Z28gpuTemplateAddStabilization2IfEvPT_S1_S1_S1_ii_param_1];
	ld.param.u64 	%rd7, [_Z28gpuTemplateAddStabilization2IfEvPT_S1_S1_S1_ii_param_2];
	ld.param.u64 	%rd8, [_Z28gpuTemplateAddStabilization2IfEvPT_S1_S1_S1_ii_param_3];
	ld.param.u32 	%r6, [_Z28gpuTemplateAddStabilization2IfEvPT_S1_S1_S1_ii_param_4];
	ld.param.u32 	%r7, [_Z28gpuTemplateAddStabilization2IfEvPT_S1_S1_S1_ii_param_5];
	mov.u32 	%r8, %tid.x;
	mov.u32 	%r9, %ctaid.x;
	mov.u32 	%r1, %ntid.x;
	mad.lo.s32 	%r12, %r9, %r1, %r8;
	setp.ge.s32 	%p1, %r12, %r6;
	@%p1 bra 	$L__BB7_3;
	mov.u32 	%r10, %nctaid.x;
	mul.lo.s32 	%r3, %r1, %r10;
	cvta.to.global.u64 	%rd1, %rd8;
	cvta.to.global.u64 	%rd2, %rd6;
	cvta.to.global.u64 	%rd3, %rd7;
	cvta.to.global.u64 	%rd4, %rd5;
$L__BB7_2:
	div.s32 	%r11, %r12, %r7;
	mul.wide.s32 	%rd9, %r11, 4;
	add.s64 	%rd10, %rd1, %rd9;
	ld.global.f32 	%f1, [%rd10];
	mul.wide.s32 	%rd11, %r12, 4;
	add.s64 	%rd12, %rd2, %rd11;
	ld.global.f32 	%f2, [%rd12];
	add.s64 	%rd13, %rd3, %rd11;
	ld.global.f32 	%f3, [%rd13];
	sub.f32 	%f4, %f2, %f3;
	add.s64 	%rd14, %rd4, %rd11;
	ld.global.f32 	%f5, [%rd14];
	fma.rn.f32 	%f6, %f1, %f4, %f5;
	st.global.f32 	[%rd14], %f6;
	add.s32 	%r12, %r12, %r3;
	setp.lt.s32 	%p2, %r12, %r6;
	@%p2 bra 	$L__BB7_2;
$L__BB7_3:
	ret;

}
	// .globl	_Z28gpuTemplateAddStabilization3IdEvPT_S1_S1_S1_iii
.visible .entry _Z28gpuTemplateAddStabilization3IdEvPT_S1_S1_S1_iii(
	.param .u64 .ptr .align 1 _Z28gpuTemplateAddStabilization3IdEvPT_S1_S1_S1_iii_param_0,
	.param .u64 .ptr .align 1 _Z28gpuTemplateAddStabilization3IdEvPT_S1_S1_S1_iii_param_1,
	.param .u64 .ptr .align 1 _Z28gpuTemplateAddStabilization3IdEvPT_S1_S1_S1_iii_param_2,
	.param .u64 .ptr .align 1 _Z28gpuTemplateAddStabilization3IdEvPT_S1_S1_S1_iii_param_3,
	.param .u32 _Z28gpuTemplateAddStabilization3IdEvPT_S1_S1_S1_iii_param_4,
	.param .u32 _Z28gpuTemplateAddStabilization3IdEvPT_S1_S1_S1_iii_param_5,
	.param .u32 _Z28gpuTemplateAddStabilization3IdEvPT_S1_S1_S1_iii_param_6
)
{
	.reg .pred 	%p<12>;
	.reg .b32 	%r<50>;
	.reg .b64 	%rd<71>;
	.reg .b64 	%fd<85>;

	ld.param.u64 	%rd6, [_Z28gpuTemplateAddStabilization3IdEvPT_S1_S1_S1_iii_param_1];
	ld.param.u64 	%rd7, [_Z28gpuTemplateAddStabilization3IdEvPT_S1_S1_S1_iii_param_2];
	ld.param.u64 	%rd8, [_Z28gpuTemplateAddStabilization3IdEvPT_S1_S1_S1_iii_param_3];
	ld.param.u32 	%r22, [_Z28gpuTemplateAddStabilization3IdEvPT_S1_S1_S1_iii_param_4];
	ld.param.u32 	%r23, [_Z28gpuTemplateAddStabilization3IdEvPT_S1_S1_S1_iii_param_5];
	ld.param.u32 	%r24, [_Z28gpuTemplateAddStabilization3IdEvPT_S1_S1_S1_iii_param_6];
	cvta.to.global.u64 	%rd1, %rd7;
	cvta.to.global.u64 	%rd2, %rd6;
	cvta.to.global.u64 	%rd3, %rd8;
	mov.u32 	%r25, %tid.x;
	mov.u32 	%r26, %ctaid.x;
	mov.u32 	%r1, %ntid.x;
	mad.lo.s32 	%r43, %r26, %r1, %r25;
	setp.ge.s32 	%p1, %r43, %r22;
	@%p1 bra 	$L__BB8_15;
	setp.lt.s32 	%p2, %r24, 1;
	@%p2 bra 	$L__BB8_15;
	and.b32  	%r3, %r24, 7;
	and.b32  	%r27, %r24, 2147483640;
	neg.s32 	%r4, %r27;
	mov.u32 	%r28, %nctaid.x;
	mul.lo.s32 	%r5, %r1, %r28;
	add.s32 	%r30, %r24, -1;
	mul.wide.u32 	%rd60, %r24, 8;
	mul.wide.s32 	%rd62, %r23, 8;
$L__BB8_3:
	ld.param.u64 	%rd70, [_Z28gpuTemplateAddStabilization3IdEvPT_S1_S1_S1_iii_param_0];
	setp.lt.u32 	%p3, %r30, 7;
	div.s32 	%r8, %r43, %r23;
	mul.lo.s32 	%r31, %r8, %r23;
	sub.s32 	%r7, %r43, %r31;
	cvta.to.global.u64 	%rd9, %rd70;
	mul.wide.s32 	%rd10, %r43, 8;
	add.s64 	%rd4, %rd9, %rd10;
	ld.global.f64 	%fd82, [%rd4];
	mov.b32 	%r48, 0;
	@%p3 bra 	$L__BB8_6;
	mov.u32 	%r44, %r8;
	mov.u32 	%r45, %r7;
	mov.u32 	%r46, %r4;
$L__BB8_5:
	.pragma "nounroll";
	and.b32  	%r48, %r24, 2147483640;
	mul.wide.s32 	%rd11, %r44, 8;
	add.s64 	%rd12, %rd3, %rd11;
	ld.global.f64 	%fd9, [%rd12];
	mul.wide.s32 	%rd13, %r45, 8;
	add.s64 	%rd14, %rd2, %rd13;
	ld.global.f64 	%fd10, [%rd14];
	add.s64 	%rd15, %rd1, %rd13;
	ld.global.f64 	%fd11, [%rd15];
	sub.f64 	%fd12, %fd10, %fd11;
	fma.rn.f64 	%fd13, %fd9, %fd12, %fd82;
	st.global.f64 	[%rd4], %fd13;
	mul.wide.u32 	%rd16, %r24, 8;
	add.s64 	%rd17, %rd12, %rd16;
	ld.global.f64 	%fd14, [%rd17];
	mul.wide.s32 	%rd18, %r23, 8;
	add.s64 	%rd19, %rd14, %rd18;
	ld.global.f64 	%fd15, [%rd19];
	add.s64 	%rd20, %rd15, %rd18;
	ld.global.f64 	%fd16, [%rd20];
	sub.f64 	%fd17, %fd15, %fd16;
	fma.rn.f64 	%fd18, %fd14, %fd17, %fd13;
	st.global.f64 	[%rd4], %fd18;
	add.s64 	%rd21, %rd17, %rd16;
	ld.global.f64 	%fd19, [%rd21];
	add.s64 	%rd22, %rd19, %rd18;
	ld.global.f64 	%fd20, [%rd22];
	add.s64 	%rd23, %rd20, %rd18;
	ld.global.f64 	%fd21, [%rd23];
	sub.f64 	%fd22, %fd20, %fd21;
	fma.rn.f64 	%fd23, %fd19, %fd22, %fd18;
	st.global.f64 	[%rd4], %fd23;
	add.s64 	%rd24, %rd21, %rd16;
	ld.global.f64 	%fd24, [%rd24];
	add.s64 	%rd25, %rd22, %rd18;
	ld.global.f64 	%fd25, [%rd25];
	add.s64 	%rd26, %rd23, %rd18;
	ld.global.f64 	%fd26, [%rd26];
	sub.f64 	%fd27, %fd25, %fd26;
	fma.rn.f64 	%fd28, %fd24, %fd27, %fd23;
	st.global.f64 	[%rd4], %fd28;
	add.s64 	%rd27, %rd24, %rd16;
	ld.global.f64 	%fd29, [%rd27];
	add.s64 	%rd28, %rd25, %rd18;
	ld.global.f64 	%fd30, [%rd28];
	add.s64 	%rd29, %rd26, %rd18;
	ld.global.f64 	%fd31, [%rd29];
	sub.f64 	%fd32, %fd30, %fd31;
	fma.rn.f64 	%fd33, %fd29, %fd32, %fd28;
	st.global.f64 	[%rd4], %fd33;
	add.s64 	%rd30, %rd27, %rd16;
	ld.global.f64 	%fd34, [%rd30];
	add.s64 	%rd31, %rd28, %rd18;
	ld.global.f64 	%fd35, [%rd31];
	add.s64 	%rd32, %rd29, %rd18;
	ld.global.f64 	%fd36, [%rd32];
	sub.f64 	%fd37, %fd35, %fd36;
	fma.rn.f64 	%fd38, %fd34, %fd37, %fd33;
	st.global.f64 	[%rd4], %fd38;
	add.s64 	%rd33, %rd30, %rd16;
	ld.global.f64 	%fd39, [%rd33];
	add.s64 	%rd34, %rd31, %rd18;
	ld.global.f64 	%fd40, [%rd34];
	add.s64 	%rd35, %rd32, %rd18;
	ld.global.f64 	%fd41, [%rd35];
	sub.f64 	%fd42, %fd40, %fd41;
	fma.rn.f64 	%fd43, %fd39, %fd42, %fd38;
	st.global.f64 	[%rd4], %fd43;
	add.s64 	%rd36, %rd33, %rd16;
	ld.global.f64 	%fd44, [%rd36];
	add.s64 	%rd37, %rd34, %rd18;
	ld.global.f64 	%fd45, [%rd37];
	add.s64 	%rd38, %rd35, %rd18;
	ld.global.f64 	%fd46, [%rd38];
	sub.f64 	%fd47, %fd45, %fd46;
	fma.rn.f64 	%fd82, %fd44, %fd47, %fd43;
	st.global.f64 	[%rd4], %fd82;
	add.s32 	%r46, %r46, 8;
	shl.b32 	%r32, %r23, 3;
	add.s32 	%r45, %r45, %r32;
	shl.b32 	%r33, %r24, 3;
	add.s32 	%r44, %r44, %r33;
	setp.ne.s32 	%p4, %r46, 0;
	@%p4 bra 	$L__BB8_5;
$L__BB8_6:
	setp.eq.s32 	%p5, %r3, 0;
	@%p5 bra 	$L__BB8_14;
	add.s32 	%r34, %r3, -1;
	setp.lt.u32 	%p6, %r34, 3;
	@%p6 bra 	$L__BB8_9;
	mad.lo.s32 	%r35, %r48, %r24, %r8;
	mad.lo.s32 	%r36, %r48, %r23, %r7;
	mul.wide.s32 	%rd39, %r35, 8;
	add.s64 	%rd40, %rd3, %rd39;
	ld.global.f64 	%fd48, [%rd40];
	mul.wide.s32 	%rd41, %r36, 8;
	add.s64 	%rd42, %rd2, %rd41;
	ld.global.f64 	%fd49, [%rd42];
	add.s64 	%rd43, %rd1, %rd41;
	ld.global.f64 	%fd50, [%rd43];
	sub.f64 	%fd51, %fd49, %fd50;
	fma.rn.f64 	%fd52, %fd48, %fd51, %fd82;
	st.global.f64 	[%rd4], %fd52;
	mul.wide.u32 	%rd44, %r24, 8;
	add.s64 	%rd45, %rd40, %rd44;
	ld.global.f64 	%fd53, [%rd45];
	mul.wide.s32 	%rd46, %r23, 8;
	add.s64 	%rd47, %rd42, %rd46;
	ld.global.f64 	%fd54, [%rd47];
	add.s64 	%rd48, %rd43, %rd46;
	ld.global.f64 	%fd55, [%rd48];
	sub.f64 	%fd56, %fd54, %fd55;
	fma.rn.f64 	%fd57, %fd53, %fd56, %fd52;
	st.global.f64 	[%rd4], %fd57;
	add.s64 	%rd49, %rd45, %rd44;
	ld.global.f64 	%fd58, [%rd49];
	add.s64 	%rd50, %rd47, %rd46;
	ld.global.f64 	%fd59, [%rd50];
	add.s64 	%rd51, %rd48, %rd46;
	ld.global.f64 	%fd60, [%rd51];
	sub.f64 	%fd61, %fd59, %fd60;
	fma.rn.f64 	%fd62, %fd58, %fd61, %fd57;
	st.global.f64 	[%rd4], %fd62;
	add.s64 	%rd52, %rd49, %rd44;
	ld.global.f64 	%fd63, [%rd52];
	add.s64 	%rd53, %rd50, %rd46;
	ld.global.f64 	%fd64, [%rd53];
	add.s64 	%rd54, %rd51, %rd46;
	ld.global.f64 	%fd65, [%rd54];
	sub.f64 	%fd66, %fd64, %fd65;
	fma.rn.f64 	%fd82, %fd63, %fd66, %fd62;
	st.global.f64 	[%rd4], %fd82;
	add.s32 	%r48, %r48, 4;
$L__BB8_9:
	and.b32  	%r37, %r24, 3;
	setp.eq.s32 	%p7, %r37, 0;
	@%p7 bra 	$L__BB8_14;
	setp.eq.s32 	%p8, %r37, 1;
	@%p8 bra 	$L__BB8_12;
	mad.lo.s32 	%r38, %r48, %r24, %r8;
	mad.lo.s32 	%r39, %r48, %r23, %r7;
	mul.wide.s32 	%rd55, %r38, 8;
	add.s64 	%rd56, %rd3, %rd55;
	ld.global.f64 	%fd67, [%rd56];
	mul.wide.s32 	%rd57, %r39, 8;
	add.s64 	%rd58, %rd2, %rd57;
	ld.global.f64 	%fd68, [%rd58];
	add.s64 	%rd59, %rd1, %rd57;
	ld.global.f64 	%fd69, [%rd59];
	sub.f64 	%fd70, %fd68, %fd69;
	fma.rn.f64 	%fd71, %fd67, %fd70, %fd82;
	st.global.f64 	[%rd4], %fd71;
	add.s64 	%rd61, %rd56, %rd60;
	ld.global.f64 	%fd72, [%rd61];
	add.s64 	%rd63, %rd58, %rd62;
	ld.global.f64 	%fd73, [%rd63];
	add.s64 	%rd64, %rd59, %rd62;
	ld.global.f64 	%fd74, [%rd64];
	sub.f64 	%fd75, %fd73, %fd74;
	fma.rn.f64 	%fd82, %fd72, %fd75, %fd71;
	st.global.f64 	[%rd4], %fd82;
	add.s32 	%r48, %r48, 2;
$L__BB8_12:
	and.b32  	%r40, %r24, 1;
	setp.eq.b32 	%p9, %r40, 1;
	not.pred 	%p10, %p9;
	@%p10 bra 	$L__BB8_14;
	mad.lo.s32 	%r41, %r48, %r24, %r8;
	mad.lo.s32 	%r42, %r48, %r23, %r7;
	mul.wide.s32 	%rd65, %r41, 8;
	add.s64 	%rd66, %rd3, %rd65;
	ld.global.f64 	%fd76, [%rd66];
	mul.wide.s32 	%rd67, %r42, 8;
	add.s64 	%rd68, %rd2, %rd67;
	ld.global.f64 	%fd77, [%rd68];
	add.s64 	%rd69, %rd1, %rd67;
	ld.global.f64 	%fd78, [%rd69];
	sub.f64 	%fd79, %fd77, %fd78;
	fma.rn.f64 	%fd80, %fd76, %fd79, %fd82;
	st.global.f64 	[%rd4], %fd80;
$L__BB8_14:
	add.s32 	%r43, %r43, %r5;
	setp.lt.s32 	%p11, %r43, %r22;
	@%p11 bra 	$L__BB8_3;
$L__BB8_15:
	ret;

}
	// .globl	_Z28gpuTemplateAddStabilization3IfEvPT_S1_S1_S1_iii
.visible .entry _Z28gpuTemplateAddStabilization3IfEvPT_S1_S1_S1_iii(
	.param .u64 .ptr .align 1 _Z28gpuTemplateAddStabilization3IfEvPT_S1_S1_S1_iii_param_0,
	.param .u64 .ptr .align 1 _Z28gpuTemplateAddStabilization3IfEvPT_S1_S1_S1_iii_param_1,
	.param .u64 .ptr .align 1 _Z28gpuTemplateAddStabilization3IfEvPT_S1_S1_S1_iii_param_2,
	.param .u64 .ptr .align 1 _Z28gpuTemplateAddStabilization3IfEvPT_S1_S1_S1_iii_param_3,
	.param .u32 _Z28gpuTemplateAddStabilization3IfEvPT_S1_S1_S1_iii_param_4,
	.param .u32 _Z28gpuTemplateAddStabilization3IfEvPT_S1_S1_S1_iii_param_5,
	.param .u32 _Z28gpuTemplateAddStabilization3IfEvPT_S1_S1_S1_iii_param_6
)
{
	.reg .pred 	%p<11>;
	.reg .b32 	%r<49>;
	.reg .b32 	%f<85>;
	.reg .b64 	%rd<71>;

	ld.param.u64 	%rd6, [_Z28gpuTemplateAddStabilization3IfEvPT_S1_S1_S1_iii_param_1];
	ld.param.u64 	%rd7, [_Z28gpuTemplateAddStabilization3IfEvPT_S1_S1_S1_iii_param_2];
	ld.param.u64 	%rd8, [_Z28gpuTemplateAddStabilization3IfEvPT_S1_S1_S1_iii_param_3];
	ld.param.u32 	%r26, [_Z28gpuTemplateAddStabilization3IfEvPT_S1_S1_S1_iii_param_4];
	ld.param.u32 	%r27, [_Z28gpuTemplateAddStabilization3IfEvPT_S1_S1_S1_iii_param_5];
	ld.param.u32 	%r28, [_Z28gpuTemplateAddStabilization3IfEvPT_S1_S1_S1_iii_param_6];
	cvta.to.global.u64 	%rd1, %rd7;
	cvta.to.global.u64 	%rd2, %rd6;
	cvta.to.global.u64 	%rd3, %rd8;
	mov.u32 	%r29, %tid.x;
	mov.u32 	%r30, %ctaid.x;
	mov.u32 	%r1, %ntid.x;
	mad.lo.s32 	%r42, %r30, %r1, %r29;
	setp.ge.s32 	%p1, %r42, %r26;
	@%p1 bra 	$L__BB9_15;
	setp.lt.s32 	%p2, %r28, 1;
	@%p2 bra 	$L__BB9_15;
	and.b32  	%r3, %r28, 7;
	and.b32  	%r4, %r28, 3;
	and.b32  	%r5, %r28, 2147483640;
	and.b32  	%r6, %r28, 1;
	neg.s32 	%r7, %r5;
	shl.b32 	%r8, %r27, 3;
	shl.b32 	%r9, %r28, 3;
	mov.u32 	%r31, %nctaid.x;
	mul.lo.s32 	%r10, %r1, %r31;
	mul.wide.u32 	%rd60, %r28, 4;
	mul.wide.s32 	%rd62, %r27, 4;
$L__BB9_3:
	ld.param.u64 	%rd70, [_Z28gpuTemplateAddStabilization3IfEvPT_S1_S1_S1_iii_param_0];
	add.s32 	%r33, %r28, -1;
	setp.lt.u32 	%p3, %r33, 7;
	div.s32 	%r13, %r42, %r27;
	mul.lo.s32 	%r34, %r13, %r27;
	sub.s32 	%r12, %r42, %r34;
	cvta.to.global.u64 	%rd9, %rd70;
	mul.wide.s32 	%rd10, %r42, 4;
	add.s64 	%rd4, %rd9, %rd10;
	ld.global.f32 	%f82, [%rd4];
	mov.b32 	%r47, 0;
	@%p3 bra 	$L__BB9_6;
	mov.u32 	%r43, %r13;
	mov.u32 	%r44, %r12;
	mov.u32 	%r45, %r7;
$L__BB9_5:
	.pragma "nounroll";
	mul.wide.s32 	%rd11, %r43, 4;
	add.s64 	%rd12, %rd3, %rd11;
	ld.global.f32 	%f9, [%rd12];
	mul.wide.s32 	%rd13, %r44, 4;
	add.s64 	%rd14, %rd2, %rd13;
	ld.global.f32 	%f10, [%rd14];
	add.s64 	%rd15, %rd1, %rd13;
	ld.global.f32 	%f11, [%rd15];
	sub.f32 	%f12, %f10, %f11;
	fma.rn.f32 	%f13, %f9, %f12, %f82;
	st.global.f32 	[%rd4], %f13;
	mul.wide.u32 	%rd16, %r28, 4;
	add.s64 	%rd17, %rd12, %rd16;
	ld.global.f32 	%f14, [%rd17];
	mul.wide.s32 	%rd18, %r27, 4;
	add.s64 	%rd19, %rd14, %rd18;
	ld.global.f32 	%f15, [%rd19];
	add.s64 	%rd20, %rd15, %rd18;
	ld.global.f32 	%f16, [%rd20];
	sub.f32 	%f17, %f15, %f16;
	fma.rn.f32 	%f18, %f14, %f17, %f13;
	st.global.f32 	[%rd4], %f18;
	add.s64 	%rd21, %rd17, %rd16;
	ld.global.f32 	%f19, [%rd21];
	add.s64 	%rd22, %rd19, %rd18;
	ld.global.f32 	%f20, [%rd22];
	add.s64 	%rd23, %rd20, %rd18;
	ld.global.f32 	%f21, [%rd23];
	sub.f32 	%f22, %f20, %f21;
	fma.rn.f32 	%f23, %f19, %f22, %f18;
	st.global.f32 	[%rd4], %f23;
	add.s64 	%rd24, %rd21, %rd16;
	ld.global.f32 	%f24, [%rd24];
	add.s64 	%rd25, %rd22, %rd18;
	ld.global.f32 	%f25, [%rd25];
	add.s64 	%rd26, %rd23, %rd18;
	ld.global.f32 	%f26, [%rd26];
	sub.f32 	%f27, %f25, %f26;
	fma.rn.f32 	%f28, %f24, %f27, %f23;
	st.global.f32 	[%rd4], %f28;
	add.s64 	%rd27, %rd24, %rd16;
	ld.global.f32 	%f29, [%rd27];
	add.s64 	%rd28, %rd25, %rd18;
	ld.global.f32 	%f30, [%rd28];
	add.s64 	%rd29, %rd26, %rd18;
	ld.global.f32 	%f31, [%rd29];
	sub.f32 	%f32, %f30, %f31;
	fma.rn.f32 	%f33, %f29, %f32, %f28;
	st.global.f32 	[%rd4], %f33;
	add.s64 	%rd30, %rd27, %rd16;
	ld.global.f32 	%f34, [%rd30];
	add.s64 	%rd31, %rd28, %rd18;
	ld.global.f32 	%f35, [%rd31];
	add.s64 	%rd32, %rd29, %rd18;
	ld.global.f32 	%f36, [%rd32];
	sub.f32 	%f37, %f35, %f36;
	fma.rn.f32 	%f38, %f34, %f37, %f33;
	st.global.f32 	[%rd4], %f38;
	add.s64 	%rd33, %rd30, %rd16;
	ld.global.f32 	%f39, [%rd33];
	add.s64 	%rd34, %rd31, %rd18;
	ld.global.f32 	%f40, [%rd34];
	add.s64 	%rd35, %rd32, %rd18;
	ld.global.f32 	%f41, [%rd35];
	sub.f32 	%f42, %f40, %f41;
	fma.rn.f32 	%f43, %f39, %f42, %f38;
	st.global.f32 	[%rd4], %f43;
	add.s64 	%rd36, %rd33, %rd16;
	ld.global.f32 	%f44, [%rd36];
	add.s64 	%rd37, %rd34, %rd18;
	ld.global.f32 	%f45, [%rd37];
	add.s64 	%rd38, %rd35, %rd18;
	ld.global.f32 	%f46, [%rd38];
	sub.f32 	%f47, %f45, %f46;
	fma.rn.f32 	%f82, %f44, %f47, %f43;
	st.global.f32 	[%rd4], %f82;
	add.s32 	%r45, %r45, 8;
	add.s32 	%r44, %r44, %r8;
	add.s32 	%r43, %r43, %r9;
	setp.ne.s32 	%p4, %r45, 0;
	mov.u32 	%r47, %r5;
	@%p4 bra 	$L__BB9_5;
$L__BB9_6:
	setp.eq.s32 	%p5, %r3, 0;
	@%p5 bra 	$L__BB9_14;
	add.s32 	%r35, %r3, -1;
	setp.lt.u32 	%p6, %r35, 3;
	@%p6 bra 	$L__BB9_9;
	mad.lo.s32 	%r36, %r47, %r28, %r13;
	mad.lo.s32 	%r37, %r47, %r27, %r12;
	mul.wide.s32 	%rd39, %r36, 4;
	add.s64 	%rd40, %rd3, %rd39;
	ld.global.f32 	%f48, [%rd40];
	mul.wide.s32 	%rd41, %r37, 4;
	add.s64 	%rd42, %rd2, %rd41;
	ld.global.f32 	%f49, [%rd42];
	add.s64 	%rd43, %rd1, %rd41;
	ld.global.f32 	%f50, [%rd43];
	sub.f32 	%f51, %f49, %f50;
	fma.rn.f32 	%f52, %f48, %f51, %f82;
	st.global.f32 	[%rd4], %f52;
	mul.wide.u32 	%rd44, %r28, 4;
	add.s64 	%rd45, %rd40, %rd44;
	ld.global.f32 	%f53, [%rd45];
	mul.wide.s32 	%rd46, %r27, 4;
	add.s64 	%rd47, %rd42, %rd46;
	ld.global.f32 	%f54, [%rd47];
	add.s64 	%rd48, %rd43, %rd46;
	ld.global.f32 	%f55, [%rd48];
	sub.f32 	%f56, %f54, %f55;
	fma.rn.f32 	%f57, %f53, %f56, %f52;
	st.global.f32 	[%rd4], %f57;
	add.s64 	%rd49, %rd45, %rd44;
	ld.global.f32 	%f58, [%rd49];
	add.s64 	%rd50, %rd47, %rd46;
	ld.global.f32 	%f59, [%rd50];
	add.s64 	%rd51, %rd48, %rd46;
	ld.global.f32 	%f60, [%rd51];
	sub.f32 	%f61, %f59, %f60;
	fma.rn.f32 	%f62, %f58, %f61, %f57;
	st.global.f32 	[%rd4], %f62;
	add.s64 	%rd52, %rd49, %rd44;
	ld.global.f32 	%f63, [%rd52];
	add.s64 	%rd53, %rd50, %rd46;
	ld.global.f32 	%f64, [%rd53];
	add.s64 	%rd54, %rd51, %rd46;
	ld.global.f32 	%f65, [%rd54];
	sub.f32 	%f66, %f64, %f65;
	fma.rn.f32 	%f82, %f63, %f66, %f62;
	st.global.f32 	[%rd4], %f82;
	add.s32 	%r47, %r47, 4;
$L__BB9_9:
	setp.eq.s32 	%p7, %r4, 0;
	@%p7 bra 	$L__BB9_14;
	setp.eq.s32 	%p8, %r4, 1;
	@%p8 bra 	$L__BB9_12;
	mad.lo.s32 	%r38, %r47, %r28, %r13;
	mad.lo.s32 	%r39, %r47, %r27, %r12;
	mul.wide.s32 	%rd55, %r38, 4;
	add.s64 	%rd56, %rd3, %rd55;
	ld.global.f32 	%f67, [%rd56];
	mul.wide.s32 	%rd57, %r39, 4;
	add.s64 	%rd58, %rd2, %rd57;
	ld.global.f32 	%f68, [%rd58];
	add.s64 	%rd59, %rd1, %rd57;
	ld.global.f32 	%f69, [%rd59];
	sub.f32 	%f70, %f68, %f69;
	fma.rn.f32 	%f71, %f67, %f70, %f82;
	st.global.f32 	[%rd4], %f71;
	add.s64 	%rd61, %rd56, %rd60;
	ld.global.f32 	%f72, [%rd61];
	add.s64 	%rd63, %rd58, %rd62;
	ld.global.f32 	%f73, [%rd63];
	add.s64 	%rd64, %rd59, %rd62;
	ld.global.f32 	%f74, [%rd64];
	sub.f32 	%f75, %f73, %f74;
	fma.rn.f32 	%f82, %f72, %f75, %f71;
	st.global.f32 	[%rd4], %f82;
	add.s32 	%r47, %r47, 2;
$L__BB9_12:
	setp.eq.s32 	%p9, %r6, 0;
	@%p9 bra 	$L__BB9_14;
	mad.lo.s32 	%r40, %r47, %r28, %r13;
	mad.lo.s32 	%r41, %r47, %r27, %r12;
	mul.wide.s32 	%rd65, %r40, 4;
	add.s64 	%rd66, %rd3, %rd65;
	ld.global.f32 	%f76, [%rd66];
	mul.wide.s32 	%rd67, %r41, 4;
	add.s64 	%rd68, %rd2, %rd67;
	ld.global.f32 	%f77, [%rd68];
	add.s64 	%rd69, %rd1, %rd67;
	ld.global.f32 	%f78, [%rd69];
	sub.f32 	%f79, %f77, %f78;
	fma.rn.f32 	%f80, %f76, %f79, %f82;
	st.global.f32 	[%rd4], %f80;
$L__BB9_14:
	add.s32 	%r42, %r42, %r10;
	setp.lt.s32 	%p10, %r42, %r26;
	@%p10 bra 	$L__BB9_3;
$L__BB9_15:
	ret;

}


// ===== COMPILED SASS (sm_100) =====

	.target	sm_100

	.elftype	@"ET_EXEC"


//--------------------- .note.nv.tkinfo           --------------------------
	.section	.note.nv.tkinfo,"",@"SHT_NOTE"
	.sectionflags	@"SHF_NOTE_NV_TKINFO"
	.tkinfo
        /*0018*/ 	.word	0x00000002
        /*0030*/ 	.string	""
        /*0030*/ 	.string	"ptxas"
        /*0030*/ 	.string	"Cuda compilation tools, release 13.0, V13.0.88"
        /*0030*/ 	.string	"Build cuda_13.0.r13.0/compiler.36424714_0"
        /*0030*/ 	.string	"-arch sm_100 -m 64 "



//--------------------- .note.nv.cuinfo           --------------------------
	.section	.note.nv.cuinfo,"",@"SHT_NOTE"
	.sectionflags	@"SHF_NOTE_NV_CUINFO"
        /*0018*/ 	.short	0x0002
        /*001a*/ 	.short	0x0064
        /*001c*/ 	.short	0x0082
	.zero		2


//--------------------- .nv.info                  --------------------------
	.section	.nv.info,"",@"SHT_CUDA_INFO"
	.align	4


	//----- nvinfo : EIATTR_REGCOUNT
	.align		4
        /*0000*/ 	.byte	0x04, 0x2f
        /*0002*/ 	.short	(.L_1 - .L_0)
	.align		4
.L_0:
        /*0004*/ 	.word	index@(_Z22gpuTemplateAverageFluxIdEvPT_i)
        /*0008*/ 	.word	0x00000010


	//----- nvinfo : EIATTR_FRAME_SIZE
	.align		4
.L_1:
        /*000c*/ 	.byte	0x04, 0x11
        /*000e*/ 	.short	(.L_3 - .L_2)
	.align		4
.L_2:
        /*0010*/ 	.word	index@(_Z22gpuTemplateAverageFluxIdEvPT_i)
        /*0014*/ 	.word	0x00000000


	//----- nvinfo : EIATTR_REGCOUNT
	.align		4
.L_3:
        /*0018*/ 	.byte	0x04, 0x2f
        /*001a*/ 	.short	(.L_5 - .L_4)
	.align		4
.L_4:
        /*001c*/ 	.word	index@(_Z22gpuTemplateAverageFluxIfEvPT_i)
        /*0020*/ 	.word	0x00000010


	//----- nvinfo : EIATTR_FRAME_SIZE
	.align		4
.L_5:
        /*0024*/ 	.byte	0x04, 0x11
        /*0026*/ 	.short	(.L_7 - .L_6)
	.align		4
.L_6:
        /*0028*/ 	.word	index@(_Z22gpuTemplateAverageFluxIfEvPT_i)
        /*002c*/ 	.word	0x00000000


	//----- nvinfo : EIATTR_REGCOUNT
	.align		4
.L_7:
        /*0030*/ 	.byte	0x04, 0x2f
        /*0032*/ 	.short	(.L_9 - .L_8)
	.align		4
.L_8:
        /*0034*/ 	.word	index@(_Z31gpuTemplateAverageFluxDotNormalIdEvPT_S1_iiii)
        /*0038*/ 	.word	0x00000020


	//----- nvinfo : EIATTR_FRAME_SIZE
	.align		4
.L_9:
        /*003c*/ 	.byte	0x04, 0x11
        /*003e*/ 	.short	(.L_11 - .L_10)
	.align		4
.L_10:
        /*0040*/ 	.word	index@(_Z31gpuTemplateAverageFluxDotNormalIdEvPT_S1_iiii)
        /*0044*/ 	.word	0x00000000


	//----- nvinfo : EIATTR_REGCOUNT
	.align		4
.L_11:
        /*0048*/ 	.byte	0x04, 0x2f
        /*004a*/ 	.short	(.L_13 - .L_12)
	.align		4
.L_12:
        /*004c*/ 	.word	index@(_Z31gpuTemplateAverageFluxDotNormalIfEvPT_S1_iiii)
        /*0050*/ 	.word	0x00000020


	//----- nvinfo : EIATTR_FRAME_SIZE
	.align		4
.L_13:
        /*0054*/ 	.byte	0x04, 0x11
        /*0056*/ 	.short	(.L_15 - .L_14)
	.align		4
.L_14:
        /*0058*/ 	.word	index@(_Z31gpuTemplateAverageFluxDotNormalIfEvPT_S1_iiii)
        /*005c*/ 	.word	0x00000000


	//----- nvinfo : EIATTR_REGCOUNT
	.align		4
.L_15:
        /*0060*/ 	.byte	0x04, 0x2f
        /*0062*/ 	.short	(.L_17 - .L_16)
	.align		4
.L_16:
        /*0064*/ 	.word	index@(_Z28gpuTemplateAddStabilization1IdEvPT_S1_S1_S1_i)
        /*0068*/ 	.word	0x00000014


	//----- nvinfo : EIATTR_FRAME_SIZE
	.align		4
.L_17:
        /*006c*/ 	.byte	0x04, 0x11
        /*006e*/ 	.short	(.L_19 - .L_18)
	.align		4
.L_18:
        /*0070*/ 	.word	index@(_Z28gpuTemplateAddStabilization1IdEvPT_S1_S1_S1_i)
        /*0074*/ 	.word	0x00000000


	//----- nvinfo : EIATTR_REGCOUNT
	.align		4
.L_19:
        /*0078*/ 	.byte	0x04, 0x2f
        /*007a*/ 	.short	(.L_21 - .L_20)
	.align		4
.L_20:
        /*007c*/ 	.word	index@(_Z28gpuTemplateAddStabilization1IfEvPT_S1_S1_S1_i)
        /*0080*/ 	.word	0x00000012


	//----- nvinfo : EIATTR_FRAME_SIZE
	.align		4
.L_21:
        /*0084*/ 	.byte	0x04, 0x11
        /*0086*/ 	.short	(.L_23 - .L_22)
	.align		4
.L_22:
        /*0088*/ 	.word	index@(_Z28gpuTemplateAddStabilization1IfEvPT_S1_S1_S1_i)
        /*008c*/ 	.word	0x00000000


	//----- nvinfo : EIATTR_REGCOUNT
	.align		4
.L_23:
        /*0090*/ 	.byte	0x04, 0x2f
        /*0092*/ 	.short	(.L_25 - .L_24)
	.align		4
.L_24:
        /*0094*/ 	.word	index@(_Z28gpuTemplateAddStabilization2IdEvPT_S1_S1_S1_ii)
        /*0098*/ 	.word	0x0000001e


	//----- nvinfo : EIATTR_FRAME_SIZE
	.align		4
.L_25:
        /*009c*/ 	.byte	0x04, 0x11
        /*009e*/ 	.short	(.L_27 - .L_26)
	.align		4
.L_26:
        /*00a0*/ 	.word	index@(_Z28gpuTemplateAddStabilization2IdEvPT_S1_S1_S1_ii)
        /*00a4*/ 	.word	0x00000000


	//----- nvinfo : EIATTR_REGCOUNT
	.align		4
.L_27:
        /*00a8*/ 	.byte	0x04, 0x2f
        /*00aa*/ 	.short	(.L_29 - .L_28)
	.align		4
.L_28:
        /*00ac*/ 	.word	index@(_Z28gpuTemplateAddStabilization2IfEvPT_S1_S1_S1_ii)
        /*00b0*/ 	.word	0x0000001e


	//----- nvinfo : EIATTR_FRAME_SIZE
	.align		4
.L_29:
        /*00b4*/ 	.byte	0x04, 0x11
        /*00b6*/ 	.short	(.L_31 - .L_30)
	.align		4
.L_30:
        /*00b8*/ 	.word	index@(_Z28gpuTemplateAddStabilization2IfEvPT_S1_S1_S1_ii)
        /*00bc*/ 	.word	0x00000000


	//----- nvinfo : EIATTR_REGCOUNT
	.align		4
.L_31:
        /*00c0*/ 	.byte	0x04, 0x2f
        /*00c2*/ 	.short	(.L_33 - .L_32)
	.align		4
.L_32:
        /*00c4*/ 	.word	index@(_Z28gpuTemplateAddStabilization3IdEvPT_S1_S1_S1_iii)
        /*00c8*/ 	.word	0x0000001f


	//----- nvinfo : EIATTR_FRAME_SIZE
	.align		4
.L_33:
        /*00cc*/ 	.byte	0x04, 0x11
        /*00ce*/ 	.short	(.L_35 - .L_34)
	.align		4
.L_34:
        /*00d0*/ 	.word	index@(_Z28gpuTemplateAddStabilization3IdEvPT_S1_S1_S1_iii)
        /*00d4*/ 	.word	0x00000000


	//----- nvinfo : EIATTR_REGCOUNT
	.align		4
.L_35:
        /*00d8*/ 	.byte	0x04, 0x2f
        /*00da*/ 	.short	(.L_37 - .L_36)
	.align		4
.L_36:
        /*00dc*/ 	.word	index@(_Z28gpuTemplateAddStabilization3IfEvPT_S1_S1_S1_iii)
        /*00e0*/ 	.word	0x00000020


	//----- nvinfo : EIATTR_FRAME_SIZE
	.align		4
.L_37:
        /*00e4*/ 	.byte	0x04, 0x11
        /*00e6*/ 	.short	(.L_39 - .L_38)
	.align		4
.L_38:
        /*00e8*/ 	.word	index@(_Z28gpuTemplateAddStabilization3IfEvPT_S1_S1_S1_iii)
        /*00ec*/ 	.word	0x00000000


	//----- nvinfo : EIATTR_MIN_STACK_SIZE
	.align		4
.L_39:
        /*00f0*/ 	.byte	0x04, 0x12
        /*00f2*/ 	.short	(.L_41 - .L_40)
	.align		4
.L_40:
        /*00f4*/ 	.word	index@(_Z28gpuTemplateAddStabilization3IfEvPT_S1_S1_S1_iii)
        /*00f8*/ 	.word	0x00000000


	//----- nvinfo : EIATTR_MIN_STACK_SIZE
	.align		4
.L_41:
        /*00fc*/ 	.byte	0x04, 0x12
        /*00fe*/ 	.short	(.L_43 - .L_42)
	.align		4
.L_42:
        /*0100*/ 	.word	index@(_Z28gpuTemplateAddStabilization3IdEvPT_S1_S1_S1_iii)
        /*0104*/ 	.word	0x00000000


	//----- nvinfo : EIATTR_MIN_STACK_SIZE
	.align		4
.L_43:
        /*0108*/ 	.byte	0x04, 0x12
        /*010a*/ 	.short	(.L_45 - .L_44)
	.align		4
.L_44:
        /*010c*/ 	.word	index@(_Z28gpuTemplateAddStabilization2IfEvPT_S1_S1_S1_ii)
        /*0110*/ 	.word	0x00000000


	//----- nvinfo : EIATTR_MIN_STACK_SIZE
	.align		4
.L_45:
        /*0114*/ 	.byte	0x04, 0x12
        /*0116*/ 	.short	(.L_47 - .L_46)
	.align		4
.L_46:
        /*0118*/ 	.word	index@(_Z28gpuTemplateAddStabilization2IdEvPT_S1_S1_S1_ii)
        /*011c*/ 	.word	0x00000000


	//----- nvinfo : EIATTR_MIN_STACK_SIZE
	.align		4
.L_47:
        /*0120*/ 	.byte	0x04, 0x12
        /*0122*/ 	.short	(.L_49 - .L_48)
	.align		4
.L_48:
        /*0124*/ 	.word	index@(_Z28gpuTemplateAddStabilization1IfEvPT_S1_S1_S1_i)
        /*0128*/ 	.word	0x00000000


	//----- nvinfo : EIATTR_MIN_STACK_SIZE
	.align		4
.L_49:
        /*012c*/ 	.byte	0x04, 0x12
        /*012e*/ 	.short	(.L_51 - .L_50)
	.align		4
.L_50:
        /*0130*/ 	.word	index@(_Z28gpuTemplateAddStabilization1IdEvPT_S1_S1_S1_i)
        /*0134*/ 	.word	0x00000000


	//----- nvinfo : EIATTR_MIN_STACK_SIZE
	.align		4
.L_51:
        /*0138*/ 	.byte	0x04, 0x12
        /*013a*/ 	.short	(.L_53 - .L_52)
	.align		4
.L_52:
        /*013c*/ 	.word	index@(_Z31gpuTemplateAverageFluxDotNormalIfEvPT_S1_iiii)
        /*0140*/ 	.word	0x00000000


	//----- nvinfo : EIATTR_MIN_STACK_SIZE
	.align		4
.L_53:
        /*0144*/ 	.byte	0x04, 0x12
        /*0146*/ 	.short	(.L_55 - .L_54)
	.align		4
.L_54:
        /*0148*/ 	.word	index@(_Z31gpuTemplateAverageFluxDotNormalIdEvPT_S1_iiii)
        /*014c*/ 	.word	0x00000000


	//----- nvinfo : EIATTR_MIN_STACK_SIZE
	.align		4
.L_55:
        /*0150*/ 	.byte	0x04, 0x12
        /*0152*/ 	.short	(.L_57 - .L_56)
	.align		4
.L_56:
        /*0154*/ 	.word	index@(_Z22gpuTemplateAverageFluxIfEvPT_i)
        /*0158*/ 	.word	0x00000000


	//----- nvinfo : EIATTR_MIN_STACK_SIZE
	.align		4
.L_57:
        /*015c*/ 	.byte	0x04, 0x12
        /*015e*/ 	.short	(.L_59 - .L_58)
	.align		4
.L_58:
        /*0160*/ 	.word	index@(_Z22gpuTemplateAverageFluxIdEvPT_i)
        /*0164*/ 	.word	0x00000000
.L_59:


//--------------------- .nv.compat                --------------------------
	.section	.nv.compat,"",@"SHT_CUDA_COMPAT_INFO"
	.align	4
        /*0000*/ 	.byte	0x02, 0x09, 0x00, 0x00, 0x02, 0x02, 0x01, 0x00, 0x02, 0x05, 0x05, 0x00, 0x03, 0x07, 0x01, 0x01
        /*0010*/ 	.byte	0x02, 0x03, 0x00, 0x00, 0x02, 0x06, 0x01, 0x00, 0x04, 0x0b, 0x08, 0x00, 0x01, 0x00, 0x00, 0x00
        /*0020*/ 	.byte	0x00, 0x00, 0x00, 0x00


//--------------------- .nv.info._Z28gpuTemplateAddStabilization3IfEvPT_S1_S1_S1_iii --------------------------
	.section	.nv.info._Z28gpuTemplateAddStabilization3IfEvPT_S1_S1_S1_iii,"",@"SHT_CUDA_INFO"
	.sectionflags	@""
	.align	4


	//----- nvinfo : EIATTR_CUDA_API_VERSION
	.align		4
        /*0000*/ 	.byte	0x04, 0x37
        /*0002*/ 	.short	(.L_61 - .L_60)
.L_60:
        /*0004*/ 	.word	0x00000082


	//----- nvinfo : EIATTR_KPARAM_INFO
	.align		4
.L_61:
        /*0008*/ 	.byte	0x04, 0x17
        /*000a*/ 	.short	(.L_63 - .L_62)
.L_62:
        /*000c*/ 	.word	0x00000000
        /*0010*/ 	.short	0x0006
        /*0012*/ 	.short	0x0028
        /*0014*/ 	.byte	0x00, 0xf0, 0x11, 0x00


	//----- nvinfo : EIATTR_KPARAM_INFO
	.align		4
.L_63:
        /*0018*/ 	.byte	0x04, 0x17
        /*001a*/ 	.short	(.L_65 - .L_64)
.L_64:
        /*001c*/ 	.word	0x00000000
        /*0020*/ 	.short	0x0005
        /*0022*/ 	.short	0x0024
        /*0024*/ 	.byte	0x00, 0xf0, 0x11, 0x00


	//----- nvinfo : EIATTR_KPARAM_INFO
	.align		4
.L_65:
        /*0028*/ 	.byte	0x04, 0x17
        /*002a*/ 	.short	(.L_67 - .L_66)
.L_66:
        /*002c*/ 	.word	0x00000000
        /*0030*/ 	.short	0x0004
        /*0032*/ 	.short	0x0020
        /*0034*/ 	.byte	0x00, 0xf0, 0x11, 0x00


	//----- nvinfo : EIATTR_KPARAM_INFO
	.align		4
.L_67:
        /*0038*/ 	.byte	0x04, 0x17
        /*003a*/ 	.short	(.L_69 - .L_68)
.L_68:
        /*003c*/ 	.word	0x00000000
        /*0040*/ 	.short	0x0003
        /*0042*/ 	.short	0x0018
        /*0044*/ 	.byte	0x00, 0xf5, 0x21, 0x00


	//----- nvinfo : EIATTR_KPARAM_INFO
	.align		4
.L_69:
        /*0048*/ 	.byte	0x04, 0x17
        /*004a*/ 	.short	(.L_71 - .L_70)
.L_70:
        /*004c*/ 	.word	0x00000000
        /*0050*/ 	.short	0x0002
        /*0052*/ 	.short	0x0010
        /*0054*/ 	.byte	0x00, 0xf5, 0x21, 0x00


	//----- nvinfo : EIATTR_KPARAM_INFO
	.align		4
.L_71:
        /*0058*/ 	.byte	0x04, 0x17
        /*005a*/ 	.short	(.L_73 - .L_72)
.L_72:
        /*005c*/ 	.word	0x00000000
        /*0060*/ 	.short	0x0001
        /*0062*/ 	.short	0x0008
        /*0064*/ 	.byte	0x00, 0xf5, 0x21, 0x00


	//----- nvinfo : EIATTR_KPARAM_INFO
	.align		4
.L_73:
        /*0068*/ 	.byte	0x04, 0x17
        /*006a*/ 	.short	(.L_75 - .L_74)
.L_74:
        /*006c*/ 	.word	0x00000000
        /*0070*/ 	.short	0x0000
        /*0072*/ 	.short	0x0000
        /*0074*/ 	.byte	0x00, 0xf5, 0x21, 0x00


	//----- nvinfo : EIATTR_SPARSE_MMA_MASK
	.align		4
.L_75:
        /*0078*/ 	.byte	0x03, 0x50
        /*007a*/ 	.short	0x0000


	//----- nvinfo : EIATTR_MAXREG_COUNT
	.align		4
        /*007c*/ 	.byte	0x03, 0x1b
        /*007e*/ 	.short	0x00ff


	//----- nvinfo : EIATTR_MERCURY_ISA_VERSION
	.align		4
        /*0080*/ 	.byte	0x03, 0x5f
        /*0082*/ 	.short	0x0101


	//----- nvinfo : EIATTR_VRC_CTA_INIT_COUNT
	.align		4
        /*0084*/ 	.byte	0x02, 0x4a
	.zero		1
	.zero		1


	//----- nvinfo : EIATTR_EXIT_INSTR_OFFSETS
	.align		4
        /*0088*/ 	.byte	0x04, 0x1c
        /*008a*/ 	.short	(.L_77 - .L_76)


	//   ....[0]....
.L_76:
        /*008c*/ 	.word	0x00000070


	//   ....[1]....
        /*0090*/ 	.word	0x000000a0


	//   ....[2]....
        /*0094*/ 	.word	0x00000e70


	//----- nvinfo : EIATTR_CRS_STACK_SIZE
	.align		4
.L_77:
        /*0098*/ 	.byte	0x04, 0x1e
        /*009a*/ 	.short	(.L_79 - .L_78)
.L_78:
        /*009c*/ 	.word	0x00000000


	//----- nvinfo : EIATTR_CBANK_PARAM_SIZE
	.align		4
.L_79:
        /*00a0*/ 	.byte	0x03, 0x19
        /*00a2*/ 	.short	0x002c


	//----- nvinfo : EIATTR_PARAM_CBANK
	.align		4
        /*00a4*/ 	.byte	0x04, 0x0a
        /*00a6*/ 	.short	(.L_81 - .L_80)
	.align		4
.L_80:
        /*00a8*/ 	.word	index@(.nv.constant0._Z28gpuTemplateAddStabilization3IfEvPT_S1_S1_S1_iii)
        /*00ac*/ 	.short	0x0380
        /*00ae*/ 	.short	0x002c


	//----- nvinfo : EIATTR_SW_WAR
	.align		4
.L_81:
        /*00b0*/ 	.byte	0x04, 0x36
        /*00b2*/ 	.short	(.L_83 - .L_82)
.L_82:
        /*00b4*/ 	.word	0x00000008
.L_83:


//--------------------- .nv.info._Z28gpuTemplateAddStabilization3IdEvPT_S1_S1_S1_iii --------------------------
	.section	.nv.info._Z28gpuTemplateAddStabilization3IdEvPT_S1_S1_S1_iii,"",@"SHT_CUDA_INFO"
	.sectionflags	@""
	.align	4


	//----- nvinfo : EIATTR_CUDA_API_VERSION
	.align		4
        /*0000*/ 	.byte	0x04, 0x37
        /*0002*/ 	.short	(.L_85 - .L_84)
.L_84:
        /*0004*/ 	.word	0x00000082


	//----- nvinfo : EIATTR_KPARAM_INFO
	.align		4
.L_85:
        /*0008*/ 	.byte	0x04, 0x17
        /*000a*/ 	.short	(.L_87 - .L_86)
.L_86:
        /*000c*/ 	.word	0x00000000
        /*0010*/ 	.short	0x0006
        /*0012*/ 	.short	0x0028
        /*0014*/ 	.byte	0x00, 0xf0, 0x11, 0x00


	//----- nvinfo : EIATTR_KPARAM_INFO
	.align		4
.L_87:
        /*0018*/ 	.byte	0x04, 0x17
        /*001a*/ 	.short	(.L_89 - .L_88)
.L_88:
        /*001c*/ 	.word	0x00000000
        /*0020*/ 	.short	0x0005
        /*0022*/ 	.short	0x0024
        /*0024*/ 	.byte	0x00, 0xf0, 0x11, 0x00


	//----- nvinfo : EIATTR_KPARAM_INFO
	.align		4
.L_89:
        /*0028*/ 	.byte	0x04, 0x17
        /*002a*/ 	.short	(.L_91 - .L_90)
.L_90:
        /*002c*/ 	.word	0x00000000
        /*0030*/ 	.short	0x0004
        /*0032*/ 	.short	0x0020
        /*0034*/ 	.byte	0x00, 0xf0, 0x11, 0x00


	//----- nvinfo : EIATTR_KPARAM_INFO
	.align		4
.L_91:
        /*0038*/ 	.byte	0x04, 0x17
        /*003a*/ 	.short	(.L_93 - .L_92)
.L_92:
        /*003c*/ 	.word	0x00000000
        /*0040*/ 	.short	0x0003
        /*0042*/ 	.short	0x0018
        /*0044*/ 	.byte	0x00, 0xf5, 0x21, 0x00


	//----- nvinfo : EIATTR_KPARAM_INFO
	.align		4
.L_93:
        /*0048*/ 	.byte	0x04, 0x17
        /*004a*/ 	.short	(.L_95 - .L_94)
.L_94:
        /*004c*/ 	.word	0x00000000
        /*0050*/ 	.short	0x0002
        /*0052*/ 	.short	0x0010
        /*0054*/ 	.byte	0x00, 0xf5, 0x21, 0x00


	//----- nvinfo : EIATTR_KPARAM_INFO
	.align		4
.L_95:
        /*0058*/ 	.byte	0x04, 0x17
        /*005a*/ 	.short	(.L_97 - .L_96)
.L_96:
        /*005c*/ 	.word	0x00000000
        /*0060*/ 	.short	0x0001
        /*0062*/ 	.short	0x0008
        /*0064*/ 	.byte	0x00, 0xf5, 0x21, 0x00


	//----- nvinfo : EIATTR_KPARAM_INFO
	.align		4
.L_97:
        /*0068*/ 	.byte	0x04, 0x17
        /*006a*/ 	.short	(.L_99 - .L_98)
.L_98:
        /*006c*/ 	.word	0x00000000
        /*0070*/ 	.short	0x0000
        /*0072*/ 	.short	0x0000
        /*0074*/ 	.byte	0x00, 0xf5, 0x21, 0x00


	//----- nvinfo : EIATTR_SPARSE_MMA_MASK
	.align		4
.L_99:
        /*0078*/ 	.byte	0x03, 0x50
        /*007a*/ 	.short	0x0000


	//----- nvinfo : EIATTR_MAXREG_COUNT
	.align		4
        /*007c*/ 	.byte	0x03, 0x1b
        /*007e*/ 	.short	0x00ff


	//----- nvinfo : EIATTR_MERCURY_ISA_VERSION
	.align		4
        /*0080*/ 	.byte	0x03, 0x5f
        /*0082*/ 	.short	0x0101


	//----- nvinfo : EIATTR_VRC_CTA_INIT_COUNT
	.align		4
        /*0084*/ 	.byte	0x02, 0x4a
	.zero		1
	.zero		1


	//----- nvinfo : EIATTR_EXIT_INSTR_OFFSETS
	.align		4
        /*0088*/ 	.byte	0x04, 0x1c
        /*008a*/ 	.short	(.L_101 - .L_100)


	//   ....[0]....
.L_100:
        /*008c*/ 	.word	0x00000070


	//   ....[1]....
        /*0090*/ 	.word	0x000000a0


	//   ....[2]....
        /*0094*/ 	.word	0x00000eb0


	//----- nvinfo : EIATTR_CRS_STACK_SIZE
	.align		4
.L_101:
        /*0098*/ 	.byte	0x04, 0x1e
        /*009a*/ 	.short	(.L_103 - .L_102)
.L_102:
        /*009c*/ 	.word	0x00000000


	//----- nvinfo : EIATTR_CBANK_PARAM_SIZE
	.align		4
.L_103:
        /*00a0*/ 	.byte	0x03, 0x19
        /*00a2*/ 	.short	0x002c


	//----- nvinfo : EIATTR_PARAM_CBANK
	.align		4
        /*00a4*/ 	.byte	0x04, 0x0a
        /*00a6*/ 	.short	(.L_105 - .L_104)
	.align		4
.L_104:
        /*00a8*/ 	.word	index@(.nv.constant0._Z28gpuTemplateAddStabilization3IdEvPT_S1_S1_S1_iii)
        /*00ac*/ 	.short	0x0380
        /*00ae*/ 	.short	0x002c


	//----- nvinfo : EIATTR_SW_WAR
	.align		4
.L_105:
        /*00b0*/ 	.byte	0x04, 0x36
        /*00b2*/ 	.short	(.L_107 - .L_106)
.L_106:
        /*00b4*/ 	.word	0x00000008
.L_107:


//--------------------- .nv.info._Z28gpuTemplateAddStabilization2IfEvPT_S1_S1_S1_ii --------------------------
	.section	.nv.info._Z28gpuTemplateAddStabilization2IfEvPT_S1_S1_S1_ii,"",@"SHT_CUDA_INFO"
	.sectionflags	@""
	.align	4


	//----- nvinfo : EIATTR_CUDA_API_VERSION
	.align		4
        /*0000*/ 	.byte	0x04, 0x37
        /*0002*/ 	.short	(.L_109 - .L_108)
.L_108:
        /*0004*/ 	.word	0x00000082


	//----- nvinfo : EIATTR_KPARAM_INFO
	.align		4
.L_109:
        /*0008*/ 	.byte	0x04, 0x17
        /*000a*/ 	.short	(.L_111 - .L_110)
.L_110:
        /*000c*/ 	.word	0x00000000
        /*0010*/ 	.short	0x0005
        /*0012*/ 	.short	0x0024
        /*0014*/ 	.byte	0x00, 0xf0, 0x11, 0x00


	//----- nvinfo : EIATTR_KPARAM_INFO
	.align		4
.L_111:
        /*0018*/ 	.byte	0x04, 0x17
        /*001a*/ 	.short	(.L_113 - .L_112)
.L_112:
        /*001c*/ 	.word	0x00000000
        /*0020*/ 	.short	0x0004
        /*0022*/ 	.short	0x0020
        /*0024*/ 	.byte	0x00, 0xf0, 0x11, 0x00


	//----- nvinfo : EIATTR_KPARAM_INFO
	.align		4
.L_113:
        /*0028*/ 	.byte	0x04, 0x17
        /*002a*/ 	.short	(.L_115 - .L_114)
.L_114:
        /*002c*/ 	.word	0x00000000
        /*0030*/ 	.short	0x0003
        /*0032*/ 	.short	0x0018
        /*0034*/ 	.byte	0x00, 0xf5, 0x21, 0x00


	//----- nvinfo : EIATTR_KPARAM_INFO
	.align		4
.L_115:
        /*0038*/ 	.byte	0x04, 0x17
        /*003a*/ 	.short	(.L_117 - .L_116)
.L_116:
        /*003c*/ 	.word	0x00000000
        /*0040*/ 	.short	0x0002
        /*0042*/ 	.short	0x0010
        /*0044*/ 	.byte	0x00, 0xf5, 0x21, 0x00


	//----- nvinfo : EIATTR_KPARAM_INFO
	.align		4
.L_117:
        /*0048*/ 	.byte	0x04, 0x17
        /*004a*/ 	.short	(.L_119 - .L_118)
.L_118:
        /*004c*/ 	.word	0x00000000
        /*0050*/ 	.short	0x0001
        /*0052*/ 	.short	0x0008
        /*0054*/ 	.byte	0x00, 0xf5, 0x21, 0x00


	//----- nvinfo : EIATTR_KPARAM_INFO
	.align		4
.L_119:
        /*0058*/ 	.byte	0x04, 0x17
        /*005a*/ 	.short	(.L_121 - .L_120)
.L_120:
        /*005c*/ 	.word	0x00000000
        /*0060*/ 	.short	0x0000
        /*0062*/ 	.short	0x0000
        /*0064*/ 	.byte	0x00, 0xf5, 0x21, 0x00


	//----- nvinfo : EIATTR_SPARSE_MMA_MASK
	.align		4
.L_121:
        /*0068*/ 	.byte	0x03, 0x50
        /*006a*/ 	.short	0x0000


	//----- nvinfo : EIATTR_MAXREG_COUNT
	.align		4
        /*006c*/ 	.byte	0x03, 0x1b
        /*006e*/ 	.short	0x00ff


	//----- nvinfo : EIATTR_MERCURY_ISA_VERSION
	.align		4
        /*0070*/ 	.byte	0x03, 0x5f
        /*0072*/ 	.short	0x0101


	//----- nvinfo : EIATTR_VRC_CTA_INIT_COUNT
	.align		4
        /*0074*/ 	.byte	0x02, 0x4a
	.zero		1
	.zero		1


	//----- nvinfo : EIATTR_EXIT_INSTR_OFFSETS
	.align		4
        /*0078*/ 	.byte	0x04, 0x1c
        /*007a*/ 	.short	(.L_123 - .L_122)


	//   ....[0]....
.L_122:
        /*007c*/ 	.word	0x00000070


	//   ....[1]....
        /*0080*/ 	.word	0x00000390


	//----- nvinfo : EIATTR_CRS_STACK_SIZE
	.align		4
.L_123:
        /*0084*/ 	.byte	0x04, 0x1e
        /*0086*/ 	.short	(.L_125 - .L_124)
.L_124:
        /*0088*/ 	.word	0x00000000


	//----- nvinfo : EIATTR_CBANK_PARAM_SIZE
	.align		4
.L_125:
        /*008c*/ 	.byte	0x03, 0x19
        /*008e*/ 	.short	0x0028


	//----- nvinfo : EIATTR_PARAM_CBANK
	.align		4
        /*0090*/ 	.byte	0x04, 0x0a
        /*0092*/ 	.short	(.L_127 - .L_126)
	.align		4
.L_126:
        /*0094*/ 	.word	index@(.nv.constant0._Z28gpuTemplateAddStabilization2IfEvPT_S1_S1_S1_ii)
        /*0098*/ 	.short	0x0380
        /*009a*/ 	.short	0x0028


	//----- nvinfo : EIATTR_SW_WAR
	.align		4
.L_127:
        /*009c*/ 	.byte	0x04, 0x36
        /*009e*/ 	.short	(.L_129 - .L_128)
.L_128:
        /*00a0*/ 	.word	0x00000008
.L_129:


//--------------------- .nv.info._Z28gpuTemplateAddStabilization2IdEvPT_S1_S1_S1_ii --------------------------
	.section	.nv.info._Z28gpuTemplateAddStabilization2IdEvPT_S1_S1_S1_ii,"",@"SHT_CUDA_INFO"
	.sectionflags	@""
	.align	4


	//----- nvinfo : EIATTR_CUDA_API_VERSION
	.align		4
        /*0000*/ 	.byte	0x04, 0x37
        /*0002*/ 	.short	(.L_131 - .L_130)
.L_130:
        /*0004*/ 	.word	0x00000082


	//----- nvinfo : EIATTR_KPARAM_INFO
	.align		4
.L_131:
        /*0008*/ 	.byte	0x04, 0x17
        /*000a*/ 	.short	(.L_133 - .L_132)
.L_132:
        /*000c*/ 	.word	0x00000000
        /*0010*/ 	.short	0x0005
        /*0012*/ 	.short	0x0024
        /*0014*/ 	.byte	0x00, 0xf0, 0x11, 0x00


	//----- nvinfo : EIATTR_KPARAM_INFO
	.align		4
.L_133:
        /*0018*/ 	.byte	0x04, 0x17
        /*001a*/ 	.short	(.L_135 - .L_134)
.L_134:
        /*001c*/ 	.word	0x00000000
        /*0020*/ 	.short	0x0004
        /*0022*/ 	.short	0x0020
        /*0024*/ 	.byte	0x00, 0xf0, 0x11, 0x00


	//----- nvinfo : EIATTR_KPARAM_INFO
	.align		4
.L_135:
        /*0028*/ 	.byte	0x04, 0x17
        /*002a*/ 	.short	(.L_137 - .L_136)
.L_136:
        /*002c*/ 	.word	0x00000000
        /*0030*/ 	.short	0x0003
        /*0032*/ 	.short	0x0018
        /*0034*/ 	.byte	0x00, 0xf5, 0x21, 0x00


	//----- nvinfo : EIATTR_KPARAM_INFO
	.align		4
.L_137:
        /*0038*/ 	.byte	0x04, 0x17
        /*003a*/ 	.short	(.L_139 - .L_138)
.L_138:
        /*003c*/ 	.word	0x00000000
        /*0040*/ 	.short	0x0002
        /*0042*/ 	.short	0x0010
        /*0044*/ 	.byte	0x00, 0xf5, 0x21, 0x00


	//----- nvinfo : EIATTR_KPARAM_INFO
	.align		4
.L_139:
        /*0048*/ 	.byte	0x04, 0x17
        /*004a*/ 	.short	(.L_141 - .L_140)
.L_140:
        /*004c*/ 	.word	0x00000000
        /*0050*/ 	.short	0x0001
        /*0052*/ 	.short	0x0008
        /*0054*/ 	.byte	0x00, 0xf5, 0x21, 0x00


	//----- nvinfo : EIATTR_KPARAM_INFO
	.align		4
.L_141:
        /*0058*/ 	.byte	0x04, 0x17
        /*005a*/ 	.short	(.L_143 - .L_142)
.L_142:
        /*005c*/ 	.word	0x00000000
        /*0060*/ 	.short	0x0000
        /*0062*/ 	.short	0x0000
        /*0064*/ 	.byte	0x00, 0xf5, 0x21, 0x00


	//----- nvinfo : EIATTR_SPARSE_MMA_MASK
	.align		4
.L_143:
        /*0068*/ 	.byte	0x03, 0x50
        /*006a*/ 	.short	0x0000


	//----- nvinfo : EIATTR_MAXREG_COUNT
	.align		4
        /*006c*/ 	.byte	0x03, 0x1b
        /*006e*/ 	.short	0x00ff


	//----- nvinfo : EIATTR_MERCURY_ISA_VERSION
	.align		4
        /*0070*/ 	.byte	0x03, 0x5f
        /*0072*/ 	.short	0x0101


	//----- nvinfo : EIATTR_VRC_CTA_INIT_COUNT
	.align		4
        /*0074*/ 	.byte	0x02, 0x4a
	.zero		1
	.zero		1


	//----- nvinfo : EIATTR_EXIT_INSTR_OFFSETS
	.align		4
        /*0078*/ 	.byte	0x04, 0x1c
        /*007a*/ 	.short	(.L_145 - .L_144)


	//   ....[0]....
.L_144:
        /*007c*/ 	.word	0x00000070


	//   ....[1]....
        /*0080*/ 	.word	0x000003a0


	//----- nvinfo : EIATTR_CRS_STACK_SIZE
	.align		4
.L_145:
        /*0084*/ 	.byte	0x04, 0x1e
        /*0086*/ 	.short	(.L_147 - .L_146)
.L_146:
        /*0088*/ 	.word	0x00000000


	//----- nvinfo : EIATTR_CBANK_PARAM_SIZE
	.align		4
.L_147:
        /*008c*/ 	.byte	0x03, 0x19
        /*008e*/ 	.short	0x0028


	//----- nvinfo : EIATTR_PARAM_CBANK
	.align		4
        /*0090*/ 	.byte	0x04, 0x0a
        /*0092*/ 	.short	(.L_149 - .L_148)
	.align		4
.L_148:
        /*0094*/ 	.word	index@(.nv.constant0._Z28gpuTemplateAddStabilization2IdEvPT_S1_S1_S1_ii)
        /*0098*/ 	.short	0x0380
        /*009a*/ 	.short	0x0028


	//----- nvinfo : EIATTR_SW_WAR
	.align		4
.L_149:
        /*009c*/ 	.byte	0x04, 0x36
        /*009e*/ 	.short	(.L_151 - .L_150)
.L_150:
        /*00a0*/ 	.word	0x00000008
.L_151:


//--------------------- .nv.info._Z28gpuTemplateAddStabilization1IfEvPT_S1_S1_S1_i --------------------------
	.section	.nv.info._Z28gpuTemplateAddStabilization1IfEvPT_S1_S1_S1_i,"",@"SHT_CUDA_INFO"
	.sectionflags	@""
	.align	4


	//----- nvinfo : EIATTR_CUDA_API_VERSION
	.align		4
        /*0000*/ 	.byte	0x04, 0x37
        /*0002*/ 	.short	(.L_153 - .L_152)
.L_152:
        /*0004*/ 	.word	0x00000082


	//----- nvinfo : EIATTR_KPARAM_INFO
	.align		4
.L_153:
        /*0008*/ 	.byte	0x04, 0x17
        /*000a*/ 	.short	(.L_155 - .L_154)
.L_154:
        /*000c*/ 	.word	0x00000000
        /*0010*/ 	.short	0x0004
        /*0012*/ 	.short	0x0020
        /*0014*/ 	.byte	0x00, 0xf0, 0x11, 0x00


	//----- nvinfo : EIATTR_KPARAM_INFO
	.align		4
.L_155:
        /*0018*/ 	.byte	0x04, 0x17
        /*001a*/ 	.short	(.L_157 - .L_156)
.L_156:
        /*001c*/ 	.word	0x00000000
        /*0020*/ 	.short	0x0003
        /*0022*/ 	.short	0x0018
        /*0024*/ 	.byte	0x00, 0xf5, 0x21, 0x00


	//----- nvinfo : EIATTR_KPARAM_INFO
	.align		4
.L_157:
        /*0028*/ 	.byte	0x04, 0x17
        /*002a*/ 	.short	(.L_159 - .L_158)
.L_158:
        /*002c*/ 	.word	0x00000000
        /*0030*/ 	.short	0x0002
        /*0032*/ 	.short	0x0010
        /*0034*/ 	.byte	0x00, 0xf5, 0x21, 0x00


	//----- nvinfo : EIATTR_KPARAM_INFO
	.align		4
.L_159:
        /*0038*/ 	.byte	0x04, 0x17
        /*003a*/ 	.short	(.L_161 - .L_160)
.L_160:
        /*003c*/ 	.word	0x00000000
        /*0040*/ 	.short	0x0001
        /*0042*/ 	.short	0x0008
        /*0044*/ 	.byte	0x00, 0xf5, 0x21, 0x00


	//----- nvinfo : EIATTR_KPARAM_INFO
	.align		4
.L_161:
        /*0048*/ 	.byte	0x04, 0x17
        /*004a*/ 	.short	(.L_163 - .L_162)
.L_162:
        /*004c*/ 	.word	0x00000000
        /*0050*/ 	.short	0x0000
        /*0052*/ 	.short	0x0000
        /*0054*/ 	.byte	0x00, 0xf5, 0x21, 0x00


	//----- nvinfo : EIATTR_SPARSE_MMA_MASK
	.align		4
.L_163:
        /*0058*/ 	.byte	0x03, 0x50
        /*005a*/ 	.short	0x0000


	//----- nvinfo : EIATTR_MAXREG_COUNT
	.align		4
        /*005c*/ 	.byte	0x03, 0x1b
        /*005e*/ 	.short	0x00ff


	//----- nvinfo : EIATTR_MERCURY_ISA_VERSION
	.align		4
        /*0060*/ 	.byte	0x03, 0x5f
        /*0062*/ 	.short	0x0101


	//----- nvinfo : EIATTR_VRC_CTA_INIT_COUNT
	.align		4
        /*0064*/ 	.byte	0x02, 0x4a
	.zero		1
	.zero		1


	//----- nvinfo : EIATTR_EXIT_INSTR_OFFSETS
	.align		4
        /*0068*/ 	.byte	0x04, 0x1c
        /*006a*/ 	.short	(.L_165 - .L_164)


	//   ....[0]....
.L_164:
        /*006c*/ 	.word	0x00000070


	//   ....[1]....
        /*0070*/ 	.word	0x000001c0


	//----- nvinfo : EIATTR_CRS_STACK_SIZE
	.align		4
.L_165:
        /*0074*/ 	.byte	0x04, 0x1e
        /*0076*/ 	.short	(.L_167 - .L_166)
.L_166:
        /*0078*/ 	.word	0x00000000


	//----- nvinfo : EIATTR_CBANK_PARAM_SIZE
	.align		4
.L_167:
        /*007c*/ 	.byte	0x03, 0x19
        /*007e*/ 	.short	0x0024


	//----- nvinfo : EIATTR_PARAM_CBANK
	.align		4
        /*0080*/ 	.byte	0x04, 0x0a
        /*0082*/ 	.short	(.L_169 - .L_168)
	.align		4
.L_168:
        /*0084*/ 	.word	index@(.nv.constant0._Z28gpuTemplateAddStabilization1IfEvPT_S1_S1_S1_i)
        /*0088*/ 	.short	0x0380
        /*008a*/ 	.short	0x0024


	//----- nvinfo : EIATTR_SW_WAR
	.align		4
.L_169:
        /*008c*/ 	.byte	0x04, 0x36
        /*008e*/ 	.short	(.L_171 - .L_170)
.L_170:
        /*0090*/ 	.word	0x00000008
.L_171:


//--------------------- .nv.info._Z28gpuTemplateAddStabilization1IdEvPT_S1_S1_S1_i --------------------------
	.section	.nv.info._Z28gpuTemplateAddStabilization1IdEvPT_S1_S1_S1_i,"",@"SHT_CUDA_INFO"
	.sectionflags	@""
	.align	4


	//----- nvinfo : EIATTR_CUDA_API_VERSION
	.align		4
        /*0000*/ 	.byte	0x04, 0x37
        /*0002*/ 	.short	(.L_173 - .L_172)
.L_172:
        /*0004*/ 	.word	0x00000082


	//----- nvinfo : EIATTR_KPARAM_INFO
	.align		4
.L_173:
        /*0008*/ 	.byte	0x04, 0x17
        /*000a*/ 	.short	(.L_175 - .L_174)
.L_174:
        /*000c*/ 	.word	0x00000000
        /*0010*/ 	.short	0x0004
        /*0012*/ 	.short	0x0020
        /*0014*/ 	.byte	0x00, 0xf0, 0x11, 0x00


	//----- nvinfo : EIATTR_KPARAM_INFO
	.align		4
.L_175:
        /*0018*/ 	.byte	0x04, 0x17
        /*001a*/ 	.short	(.L_177 - .L_176)
.L_176:
        /*001c*/ 	.word	0x00000000
        /*0020*/ 	.short	0x0003
        /*0022*/ 	.short	0x0018
        /*0024*/ 	.byte	0x00, 0xf5, 0x21, 0x00


	//----- nvinfo : EIATTR_KPARAM_INFO
	.align		4
.L_177:
        /*0028*/ 	.byte	0x04, 0x17
        /*002a*/ 	.short	(.L_179 - .L_178)
.L_178:
        /*002c*/ 	.word	0x00000000
        /*0030*/ 	.short	0x0002
        /*0032*/ 	.short	0x0010
        /*0034*/ 	.byte	0x00, 0xf5, 0x21, 0x00


	//----- nvinfo : EIATTR_KPARAM_INFO
	.align		4
.L_179:
        /*0038*/ 	.byte	0x04, 0x17
        /*003a*/ 	.short	(.L_181 - .L_180)
.L_180:
        /*003c*/ 	.word	0x00000000
        /*0040*/ 	.short	0x0001
        /*0042*/ 	.short	0x0008
        /*0044*/ 	.byte	0x00, 0xf5, 0x21, 0x00


	//----- nvinfo : EIATTR_KPARAM_INFO
	.align		4
.L_181:
        /*0048*/ 	.byte	0x04, 0x17
        /*004a*/ 	.short	(.L_183 - .L_182)
.L_182:
        /*004c*/ 	.word	0x00000000
        /*0050*/ 	.short	0x0000
        /*0052*/ 	.short	0x0000
        /*0054*/ 	.byte	0x00, 0xf5, 0x21, 0x00


	//----- nvinfo : EIATTR_SPARSE_MMA_MASK
	.align		4
.L_183:
        /*0058*/ 	.byte	0x03, 0x50
        /*005a*/ 	.short	0x0000


	//----- nvinfo : EIATTR_MAXREG_COUNT
	.align		4
        /*005c*/ 	.byte	0x03, 0x1b
        /*005e*/ 	.short	0x00ff


	//----- nvinfo : EIATTR_MERCURY_ISA_VERSION
	.align		4
        /*0060*/ 	.byte	0x03, 0x5f
        /*0062*/ 	.short	0x0101


	//----- nvinfo : EIATTR_VRC_CTA_INIT_COUNT
	.align		4
        /*0064*/ 	.byte	0x02, 0x4a
	.zero		1
	.zero		1


	//----- nvinfo : EIATTR_EXIT_INSTR_OFFSETS
	.align		4
        /*0068*/ 	.byte	0x04, 0x1c
        /*006a*/ 	.short	(.L_185 - .L_184)


	//   ....[0]....
.L_184:
        /*006c*/ 	.word	0x00000070


	//   ....[1]....
        /*0070*/ 	.word	0x000001c0


	//----- nvinfo : EIATTR_CRS_STACK_SIZE
	.align		4
.L_185:
        /*0074*/ 	.byte	0x04, 0x1e
        /*0076*/ 	.short	(.L_187 - .L_186)
.L_186:
        /*0078*/ 	.word	0x00000000


	//----- nvinfo : EIATTR_CBANK_PARAM_SIZE
	.align		4
.L_187:
        /*007c*/ 	.byte	0x03, 0x19
        /*007e*/ 	.short	0x0024


	//----- nvinfo : EIATTR_PARAM_CBANK
	.align		4
        /*0080*/ 	.byte	0x04, 0x0a
        /*0082*/ 	.short	(.L_189 - .L_188)
	.align		4
.L_188:
        /*0084*/ 	.word	index@(.nv.constant0._Z28gpuTemplateAddStabilization1IdEvPT_S1_S1_S1_i)
        /*0088*/ 	.short	0x0380
        /*008a*/ 	.short	0x0024


	//----- nvinfo : EIATTR_SW_WAR
	.align		4
.L_189:
        /*008c*/ 	.byte	0x04, 0x36
        /*008e*/ 	.short	(.L_191 - .L_190)
.L_190:
        /*0090*/ 	.word	0x00000008
.L_191:


//--------------------- .nv.info._Z31gpuTemplateAverageFluxDotNormalIfEvPT_S1_iiii --------------------------
	.section	.nv.info._Z31gpuTemplateAverageFluxDotNormalIfEvPT_S1_iiii,"",@"SHT_CUDA_INFO"
	.sectionflags	@""
	.align	4


	//----- nvinfo : EIATTR_CUDA_API_VERSION
	.align		4
        /*0000*/ 	.byte	0x04, 0x37
        /*0002*/ 	.short	(.L_193 - .L_192)
.L_192:
        /*0004*/ 	.word	0x00000082


	//----- nvinfo : EIATTR_KPARAM_INFO
	.align		4
.L_193:
        /*0008*/ 	.byte	0x04, 0x17
        /*000a*/ 	.short	(.L_195 - .L_194)
.L_194:
        /*000c*/ 	.word	0x00000000
        /*0010*/ 	.short	0x0005
        /*0012*/ 	.short	0x001c
        /*0014*/ 	.byte	0x00, 0xf0, 0x11, 0x00


	//----- nvinfo : EIATTR_KPARAM_INFO
	.align		4
.L_195:
        /*0018*/ 	.byte	0x04, 0x17
        /*001a*/ 	.short	(.L_197 - .L_196)
.L_196:
        /*001c*/ 	.word	0x00000000
        /*0020*/ 	.short	0x0004
        /*0022*/ 	.short	0x0018
        /*0024*/ 	.byte	0x00, 0xf0, 0x11, 0x00


	//----- nvinfo : EIATTR_KPARAM_INFO
	.align		4
.L_197:
        /*0028*/ 	.byte	0x04, 0x17
        /*002a*/ 	.short	(.L_199 - .L_198)
.L_198:
        /*002c*/ 	.word	0x00000000
        /*0030*/ 	.short	0x0003
        /*0032*/ 	.short	0x0014
        /*0034*/ 	.byte	0x00, 0xf0, 0x11, 0x00


	//----- nvinfo : EIATTR_KPARAM_INFO
	.align		4
.L_199:
        /*0038*/ 	.byte	0x04, 0x17
        /*003a*/ 	.short	(.L_201 - .L_200)
.L_200:
        /*003c*/ 	.word	0x00000000
        /*0040*/ 	.short	0x0002
        /*0042*/ 	.short	0x0010
        /*0044*/ 	.byte	0x00, 0xf0, 0x11, 0x00


	//----- nvinfo : EIATTR_KPARAM_INFO
	.align		4
.L_201:
        /*0048*/ 	.byte	0x04, 0x17
        /*004a*/ 	.short	(.L_203 - .L_202)
.L_202:
        /*004c*/ 	.word	0x00000000
        /*0050*/ 	.short	0x0001
        /*0052*/ 	.short	0x0008
        /*0054*/ 	.byte	0x00, 0xf5, 0x21, 0x00


	//----- nvinfo : EIATTR_KPARAM_INFO
	.align		4
.L_203:
        /*0058*/ 	.byte	0x04, 0x17
        /*005a*/ 	.short	(.L_205 - .L_204)
.L_204:
        /*005c*/ 	.word	0x00000000
        /*0060*/ 	.short	0x0000
        /*0062*/ 	.short	0x0000
        /*0064*/ 	.byte	0x00, 0xf5, 0x21, 0x00


	//----- nvinfo : EIATTR_SPARSE_MMA_MASK
	.align		4
.L_205:
        /*0068*/ 	.byte	0x03, 0x50
        /*006a*/ 	.short	0x0000


	//----- nvinfo : EIATTR_MAXREG_COUNT
	.align		4
        /*006c*/ 	.byte	0x03, 0x1b
        /*006e*/ 	.short	0x00ff


	//----- nvinfo : EIATTR_MERCURY_ISA_VERSION
	.align		4
        /*0070*/ 	.byte	0x03, 0x5f
        /*0072*/ 	.short	0x0101


	//----- nvinfo : EIATTR_VRC_CTA_INIT_COUNT
	.align		4
        /*0074*/ 	.byte	0x02, 0x4a
	.zero		1
	.zero		1


	//----- nvinfo : EIATTR_EXIT_INSTR_OFFSETS
	.align		4
        /*0078*/ 	.byte	0x04, 0x1c
        /*007a*/ 	.short	(.L_207 - .L_206)


	//   ....[0]....
.L_206:
        /*007c*/ 	.word	0x00000070


	//   ....[1]....
        /*0080*/ 	.word	0x00000350


	//   ....[2]....
        /*0084*/ 	.word	0x00000e30


	//----- nvinfo : EIATTR_CRS_STACK_SIZE
	.align		4
.L_207:
        /*0088*/ 	.byte	0x04, 0x1e
        /*008a*/ 	.short	(.L_209 - .L_208)
.L_208:
        /*008c*/ 	.word	0x00000000


	//----- nvinfo : EIATTR_CBANK_PARAM_SIZE
	.align		4
.L_209:
        /*0090*/ 	.byte	0x03, 0x19
        /*0092*/ 	.short	0x0020


	//----- nvinfo : EIATTR_PARAM_CBANK
	.align		4
        /*0094*/ 	.byte	0x04, 0x0a
        /*0096*/ 	.short	(.L_211 - .L_210)
	.align		4
.L_210:
        /*0098*/ 	.word	index@(.nv.constant0._Z31gpuTemplateAverageFluxDotNormalIfEvPT_S1_iiii)
        /*009c*/ 	.short	0x0380
        /*009e*/ 	.short	0x0020


	//----- nvinfo : EIATTR_SW_WAR
	.align		4
.L_211:
        /*00a0*/ 	.byte	0x04, 0x36
        /*00a2*/ 	.short	(.L_213 - .L_212)
.L_212:
        /*00a4*/ 	.word	0x00000008
.L_213:


//--------------------- .nv.info._Z31gpuTemplateAverageFluxDotNormalIdEvPT_S1_iiii --------------------------
	.section	.nv.info._Z31gpuTemplateAverageFluxDotNormalIdEvPT_S1_iiii,"",@"SHT_CUDA_INFO"
	.sectionflags	@""
	.align	4


	//----- nvinfo : EIATTR_CUDA_API_VERSION
	.align		4
        /*0000*/ 	.byte	0x04, 0x37
        /*0002*/ 	.short	(.L_215 - .L_214)
.L_214:
        /*0004*/ 	.word	0x00000082


	//----- nvinfo : EIATTR_KPARAM_INFO
	.align		4
.L_215:
        /*0008*/ 	.byte	0x04, 0x17
        /*000a*/ 	.short	(.L_217 - .L_216)
.L_216:
        /*000c*/ 	.word	0x00000000
        /*0010*/ 	.short	0x0005
        /*0012*/ 	.short	0x001c
        /*0014*/ 	.byte	0x00, 0xf0, 0x11, 0x00


	//----- nvinfo : EIATTR_KPARAM_INFO
	.align		4
.L_217:
        /*0018*/ 	.byte	0x04, 0x17
        /*001a*/ 	.short	(.L_219 - .L_218)
.L_218:
        /*001c*/ 	.word	0x00000000
        /*0020*/ 	.short	0x0004
        /*0022*/ 	.short	0x0018
        /*0024*/ 	.byte	0x00, 0xf0, 0x11, 0x00


	//----- nvinfo : EIATTR_KPARAM_INFO
	.align		4
.L_219:
        /*0028*/ 	.byte	0x04, 0x17
        /*002a*/ 	.short	(.L_221 - .L_220)
.L_220:
        /*002c*/ 	.word	0x00000000
        /*0030*/ 	.short	0x0003
        /*0032*/ 	.short	0x0014
        /*0034*/ 	.byte	0x00, 0xf0, 0x11, 0x00


	//----- nvinfo : EIATTR_KPARAM_INFO
	.align		4
.L_221:
        /*0038*/ 	.byte	0x04, 0x17
        /*003a*/ 	.short	(.L_223 - .L_222)
.L_222:
        /*003c*/ 	.word	0x00000000
        /*0040*/ 	.short	0x0002
        /*0042*/ 	.short	0x0010
        /*0044*/ 	.byte	0x00, 0xf0, 0x11, 0x00


	//----- nvinfo : EIATTR_KPARAM_INFO
	.align		4
.L_223:
        /*0048*/ 	.byte	0x04, 0x17
        /*004a*/ 	.short	(.L_225 - .L_224)
.L_224:
        /*004c*/ 	.word	0x00000000
        /*0050*/ 	.short	0x0001
        /*0052*/ 	.short	0x0008
        /*0054*/ 	.byte	0x00, 0xf5, 0x21, 0x00


	//----- nvinfo : EIATTR_KPARAM_INFO
	.align		4
.L_225:
        /*0058*/ 	.byte	0x04, 0x17
        /*005a*/ 	.short	(.L_227 - .L_226)
.L_226:
        /*005c*/ 	.word	0x00000000
        /*0060*/ 	.short	0x0000
        /*0062*/ 	.short	0x0000
        /*0064*/ 	.byte	0x00, 0xf5, 0x21, 0x00


	//----- nvinfo : EIATTR_SPARSE_MMA_MASK
	.align		4
.L_227:
        /*0068*/ 	.byte	0x03, 0x50
        /*006a*/ 	.short	0x0000


	//----- nvinfo : EIATTR_MAXREG_COUNT
	.align		4
        /*006c*/ 	.byte	0x03, 0x1b
        /*006e*/ 	.short	0x00ff


	//----- nvinfo : EIATTR_MERCURY_ISA_VERSION
	.align		4
        /*0070*/ 	.byte	0x03, 0x5f
        /*0072*/ 	.short	0x0101


	//----- nvinfo : EIATTR_VRC_CTA_INIT_COUNT
	.align		4
        /*0074*/ 	.byte	0x02, 0x4a
	.zero		1
	.zero		1


	//----- nvinfo : EIATTR_EXIT_INSTR_OFFSETS
	.align		4
        /*0078*/ 	.byte	0x04, 0x1c
        /*007a*/ 	.short	(.L_229 - .L_228)


	//   ....[0]....
.L_228:
        /*007c*/ 	.word	0x00000070


	//   ....[1]....
        /*0080*/ 	.word	0x00000350


	//   ....[2]....
        /*0084*/ 	.word	0x00000e30


	//----- nvinfo : EIATTR_CRS_STACK_SIZE
	.align		4
.L_229:
        /*0088*/ 	.byte	0x04, 0x1e
        /*008a*/ 	.short	(.L_231 - .L_230)
.L_230:
        /*008c*/ 	.word	0x00000000


	//----- nvinfo : EIATTR_CBANK_PARAM_SIZE
	.align		4
.L_231:
        /*0090*/ 	.byte	0x03, 0x19
        /*0092*/ 	.short	0x0020


	//----- nvinfo : EIATTR_PARAM_CBANK
	.align		4
        /*0094*/ 	.byte	0x04, 0x0a
        /*0096*/ 	.short	(.L_233 - .L_232)
	.align		4
.L_232:
        /*0098*/ 	.word	index@(.nv.constant0._Z31gpuTemplateAverageFluxDotNormalIdEvPT_S1_iiii)
        /*009c*/ 	.short	0x0380
        /*009e*/ 	.short	0x0020


	//----- nvinfo : EIATTR_SW_WAR
	.align		4
.L_233:
        /*00a0*/ 	.byte	0x04, 0x36
        /*00a2*/ 	.short	(.L_235 - .L_234)
.L_234:
        /*00a4*/ 	.word	0x00000008
.L_235:


//--------------------- .nv.info._Z22gpuTemplateAverageFluxIfEvPT_i --------------------------
	.section	.nv.info._Z22gpuTemplateAverageFluxIfEvPT_i,"",@"SHT_CUDA_INFO"
	.sectionflags	@""
	.align	4


	//----- nvinfo : EIATTR_CUDA_API_VERSION
	.align		4
        /*0000*/ 	.byte	0x04, 0x37
        /*0002*/ 	.short	(.L_237 - .L_236)
.L_236:
        /*0004*/ 	.word	0x00000082


	//----- nvinfo : EIATTR_KPARAM_INFO
	.align		4
.L_237:
        /*0008*/ 	.byte	0x04, 0x17
        /*000a*/ 	.short	(.L_239 - .L_238)
.L_238:
        /*000c*/ 	.word	0x00000000
        /*0010*/ 	.short	0x0001
        /*0012*/ 	.short	0x0008
        /*0014*/ 	.byte	0x00, 0xf0, 0x11, 0x00


	//----- nvinfo : EIATTR_KPARAM_INFO
	.align		4
.L_239:
        /*0018*/ 	.byte	0x04, 0x17
        /*001a*/ 	.short	(.L_241 - .L_240)
.L_240:
        /*001c*/ 	.word	0x00000000
        /*0020*/ 	.short	0x0000
        /*0022*/ 	.short	0x0000
        /*0024*/ 	.byte	0x00, 0xf5, 0x21, 0x00


	//----- nvinfo : EIATTR_SPARSE_MMA_MASK
	.align		4
.L_241:
        /*0028*/ 	.byte	0x03, 0x50
        /*002a*/ 	.short	0x0000


	//----- nvinfo : EIATTR_MAXREG_COUNT
	.align		4
        /*002c*/ 	.byte	0x03, 0x1b
        /*002e*/ 	.short	0x00ff


	//----- nvinfo : EIATTR_MERCURY_ISA_VERSION
	.align		4
        /*0030*/ 	.byte	0x03, 0x5f
        /*0032*/ 	.short	0x0101


	//----- nvinfo : EIATTR_VRC_CTA_INIT_COUNT
	.align		4
        /*0034*/ 	.byte	0x02, 0x4a
	.zero		1
	.zero		1


	//----- nvinfo : EIATTR_EXIT_INSTR_OFFSETS
	.align		4
        /*0038*/ 	.byte	0x04, 0x1c
        /*003a*/ 	.short	(.L_243 - .L_242)


	//   ....[0]....
.L_242:
        /*003c*/ 	.word	0x00000070


	//   ....[1]....
        /*0040*/ 	.word	0x00000160


	//----- nvinfo : EIATTR_CRS_STACK_SIZE
	.align		4
.L_243:
        /*0044*/ 	.byte	0x04, 0x1e
        /*0046*/ 	.short	(.L_245 - .L_244)
.L_244:
        /*0048*/ 	.word	0x00000000


	//----- nvinfo : EIATTR_CBANK_PARAM_SIZE
	.align		4
.L_245:
        /*004c*/ 	.byte	0x03, 0x19
        /*004e*/ 	.short	0x000c


	//----- nvinfo : EIATTR_PARAM_CBANK
	.align		4
        /*0050*/ 	.byte	0x04, 0x0a
        /*0052*/ 	.short	(.L_247 - .L_246)
	.align		4
.L_246:
        /*0054*/ 	.word	index@(.nv.constant0._Z22gpuTemplateAverageFluxIfEvPT_i)
        /*0058*/ 	.short	0x0380
        /*005a*/ 	.short	0x000c


	//----- nvinfo : EIATTR_SW_WAR
	.align		4
.L_247:
        /*005c*/ 	.byte	0x04, 0x36
        /*005e*/ 	.short	(.L_249 - .L_248)
.L_248:
        /*0060*/ 	.word	0x00000008
.L_249:


//--------------------- .nv.info._Z22gpuTemplateAverageFluxIdEvPT_i --------------------------
	.section	.nv.info._Z22gpuTemplateAverageFluxIdEvPT_i,"",@"SHT_CUDA_INFO"
	.sectionflags	@""
	.align	4


	//----- nvinfo : EIATTR_CUDA_API_VERSION
	.align		4
        /*0000*/ 	.byte	0x04, 0x37
        /*0002*/ 	.short	(.L_251 - .L_250)
.L_250:
        /*0004*/ 	.word	0x00000082


	//----- nvinfo : EIATTR_KPARAM_INFO
	.align		4
.L_251:
        /*0008*/ 	.byte	0x04, 0x17
        /*000a*/ 	.short	(.L_253 - .L_252)
.L_252:
        /*000c*/ 	.word	0x00000000
        /*0010*/ 	.short	0x0001
        /*0012*/ 	.short	0x0008
        /*0014*/ 	.byte	0x00, 0xf0, 0x11, 0x00


	//----- nvinfo : EIATTR_KPARAM_INFO
	.align		4
.L_253:
        /*0018*/ 	.byte	0x04, 0x17
        /*001a*/ 	.short	(.L_255 - .L_254)
.L_254:
        /*001c*/ 	.word	0x00000000
        /*0020*/ 	.short	0x0000
        /*0022*/ 	.short	0x0000
        /*0024*/ 	.byte	0x00, 0xf5, 0x21, 0x00


	//----- nvinfo : EIATTR_SPARSE_MMA_MASK
	.align		4
.L_255:
        /*0028*/ 	.byte	0x03, 0x50
        /*002a*/ 	.short	0x0000


	//----- nvinfo : EIATTR_MAXREG_COUNT
	.align		4
        /*002c*/ 	.byte	0x03, 0x1b
        /*002e*/ 	.short	0x00ff


	//----- nvinfo : EIATTR_MERCURY_ISA_VERSION
	.align		4
        /*0030*/ 	.byte	0x03, 0x5f
        /*0032*/ 	.short	0x0101


	//----- nvinfo : EIATTR_VRC_CTA_INIT_COUNT
	.align		4
        /*0034*/ 	.byte	0x02, 0x4a
	.zero		1
	.zero		1


	//----- nvinfo : EIATTR_EXIT_INSTR_OFFSETS
	.align		4
        /*0038*/ 	.byte	0x04, 0x1c
        /*003a*/ 	.short	(.L_257 - .L_256)


	//   ....[0]....
.L_256:
        /*003c*/ 	.word	0x00000070


	//   ....[1]....
        /*0040*/ 	.word	0x00000160


	//----- nvinfo : EIATTR_CRS_STACK_SIZE
	.align		4
.L_257:
        /*0044*/ 	.byte	0x04, 0x1e
        /*0046*/ 	.short	(.L_259 - .L_258)
.L_258:
        /*0048*/ 	.word	0x00000000


	//----- nvinfo : EIATTR_CBANK_PARAM_SIZE
	.align		4
.L_259:
        /*004c*/ 	.byte	0x03, 0x19
        /*004e*/ 	.short	0x000c


	//----- nvinfo : EIATTR_PARAM_CBANK
	.align		4
        /*0050*/ 	.byte	0x04, 0x0a
        /*0052*/ 	.short	(.L_261 - .L_260)
	.align		4
.L_260:
        /*0054*/ 	.word	index@(.nv.constant0._Z22gpuTemplateAverageFluxIdEvPT_i)
        /*0058*/ 	.short	0x0380
        /*005a*/ 	.short	0x000c


	//----- nvinfo : EIATTR_SW_WAR
	.align		4
.L_261:
        /*005c*/ 	.byte	0x04, 0x36
        /*005e*/ 	.short	(.L_263 - .L_262)
.L_262:
        /*0060*/ 	.word	0x00000008
.L_263:


//--------------------- .nv.callgraph             --------------------------
	.section	.nv.callgraph,"",@"SHT_CUDA_CALLGRAPH"
	.align	4
	.sectionentsize	8
	.align		4
        /*0000*/ 	.word	0x00000000
	.align		4
        /*0004*/ 	.word	0xffffffff
	.align		4
        /*0008*/ 	.word	0x00000000
	.align		4
        /*000c*/ 	.word	0xfffffffe
	.align		4
        /*0010*/ 	.word	0x00000000
	.align		4
        /*0014*/ 	.word	0xfffffffd
	.align		4
        /*0018*/ 	.word	0x00000000
	.align		4
        /*001c*/ 	.word	0xfffffffc


//--------------------- .text._Z28gpuTemplateAddStabilization3IfEvPT_S1_S1_S1_iii --------------------------
	.section	.text._Z28gpuTemplateAddStabilization3IfEvPT_S1_S1_S1_iii,"ax",@progbits
	.align	128
        .global         _Z28gpuTemplateAddStabilization3IfEvPT_S1_S1_S1_iii
        .type           _Z28gpuTemplateAddStabilization3IfEvPT_S1_S1_S1_iii,@function
        .size           _Z28gpuTemplateAddStabilization3IfEvPT_S1_S1_S1_iii,(.L_x_42 - _Z28gpuTemplateAddStabilization3IfEvPT_S1_S1_S1_iii)
        .other          _Z28gpuTemplateAddStabilization3IfEvPT_S1_S1_S1_iii,@"STO_CUDA_ENTRY STV_DEFAULT"
_Z28gpuTemplateAddStabilization3IfEvPT_S1_S1_S1_iii:
.text._Z28gpuTemplateAddStabilization3IfEvPT_S1_S1_S1_iii:
[----:B------:R-:W-:Y:S01]  /*0000*/  LDC R1, c[0x0][0x37c] ;  /* 0x0000df00ff017b82 */ /* 0x000fe20000000800 */
[----:B------:R-:W0:Y:S07]  /*0010*/  S2R R0, SR_TID.X ;  /* 0x0000000000007919 */ /* 0x000e2e0000002100 */
[----:B------:R-:W0:Y:S01]  /*0020*/  S2UR UR4, SR_CTAID.X ;  /* 0x00000000000479c3 */ /* 0x000e220000002500 */
[----:B------:R-:W1:Y:S07]  /*0030*/  LDCU UR5, c[0x0][0x3a0] ;  /* 0x00007400ff0577ac */ /* 0x000e6e0008000800 */
[----:B------:R-:W0:Y:S02]  /*0040*/  LDC R5, c[0x0][0x360] ;  /* 0x0000d800ff057b82 */ /* 0x000e240000000800 */
[----:B0-----:R-:W-:-:S05]  /*0050*/  IMAD R0, R5, UR4, R0 ;  /* 0x0000000405007c24 */ /* 0x001fca000f8e0200 */
[----:B-1----:R-:W-:-:S13]  /*0060*/  ISETP.GE.AND P0, PT, R0, UR5, PT ;  /* 0x0000000500007c0c */ /* 0x002fda000bf06270 */
[----:B------:R-:W-:Y:S05]  /*0070*/  @P0 EXIT ;  /* 0x000000000000094d */ /* 0x000fea0003800000 */
[----:B------:R-:W0:Y:S02]  /*0080*/  LDC R4, c[0x0][0x3a8] ;  /* 0x0000ea00ff047b82 */ /* 0x000e240000000800 */
[----:B0-----:R-:W-:-:S13]  /*0090*/  ISETP.GE.AND P0, PT, R4, 0x1, PT ;  /* 0x000000010400780c */ /* 0x001fda0003f06270 */
[----:B------:R-:W-:Y:S05]  /*00a0*/  @!P0 EXIT ;  /* 0x000000000000894d */ /* 0x000fea0003800000 */
[----:B------:R-:W0:Y:S01]  /*00b0*/  LDCU UR4, c[0x0][0x370] ;  /* 0x00006e00ff0477ac */ /* 0x000e220008000800 */
[C---:B------:R-:W-:Y:S02]  /*00c0*/  LOP3.LUT R2, R4.reuse, 0x7ffffff8, RZ, 0xc0, !PT ;  /* 0x7ffffff804027812 */ /* 0x040fe400078ec0ff */
[C---:B------:R-:W-:Y:S01]  /*00d0*/  LOP3.LUT R3, R4.reuse, 0x7, RZ, 0xc0, !PT ;  /* 0x0000000704037812 */ /* 0x040fe200078ec0ff */
[----:B------:R-:W1:Y:S01]  /*00e0*/  LDCU.64 UR6, c[0x0][0x358] ;  /* 0x00006b00ff0677ac */ /* 0x000e620008000a00 */
[----:B------:R-:W-:Y:S02]  /*00f0*/  LOP3.LUT R4, R4, 0x3, RZ, 0xc0, !PT ;  /* 0x0000000304047812 */ /* 0x000fe400078ec0ff */
[----:B------:R-:W-:Y:S01]  /*0100*/  IADD3 R6, PT, PT, -R2, RZ, RZ ;  /* 0x000000ff02067210 */ /* 0x000fe20007ffe1ff */
[----:B0-----:R-:W-:-:S07]  /*0110*/  IMAD R5, R5, UR4, RZ ;  /* 0x0000000405057c24 */ /* 0x001fce000f8e02ff */
.L_x_5:
[----:B0123--:R-:W0:Y:S08]  /*0120*/  LDC.64 R12, c[0x0][0x380] ;  /* 0x0000e000ff0c7b82 */ /* 0x00fe300000000a00 */
[----:B------:R-:W2:Y:S01]  /*0130*/  LDC R9, c[0x0][0x3a4] ;  /* 0x0000e900ff097b82 */ /* 0x000ea20000000800 */
[----:B0-----:R-:W-:-:S05]  /*0140*/  IMAD.WIDE R12, R0, 0x4, R12 ;  /* 0x00000004000c7825 */ /* 0x001fca00078e020c */
[----:B-1---5:R0:W5:Y:S01]  /*0150*/  LDG.E R22, desc[UR6][R12.64] ;  /* 0x000000060c167981 */ /* 0x022162000c1e1900 */
[----:B------:R-:W-:Y:S02]  /*0160*/  IABS R8, R0 ;  /* 0x0000000000087213 */ /* 0x000fe40000000000 */
[----:B--2---:R-:W-:-:S04]  /*0170*/  IABS R14, R9 ;  /* 0x00000009000e7213 */ /* 0x004fc80000000000 */
[----:B------:R-:W1:Y:S08]  /*0180*/  I2F.RP R7, R14 ;  /* 0x0000000e00077306 */ /* 0x000e700000209400 */
[----:B-1----:R-:W1:Y:S02]  /*0190*/  MUFU.RCP R7, R7 ;  /* 0x0000000700077308 */ /* 0x002e640000001000 */
[----:B-1----:R-:W-:-:S06]  /*01a0*/  IADD3 R10, PT, PT, R7, 0xffffffe, RZ ;  /* 0x0ffffffe070a7810 */ /* 0x002fcc0007ffe0ff */
[----:B------:R1:W2:Y:S02]  /*01b0*/  F2I.FTZ.U32.TRUNC.NTZ R11, R10 ;  /* 0x0000000a000b7305 */ /* 0x0002a4000021f000 */
[----:B-1----:R-:W-:Y:S01]  /*01c0*/  HFMA2 R10, -RZ, RZ, 0, 0 ;  /* 0x00000000ff0a7431 */ /* 0x002fe200000001ff */
[----:B--2---:R-:W-:-:S05]  /*01d0*/  IADD3 R15, PT, PT, RZ, -R11, RZ ;  /* 0x8000000bff0f7210 */ /* 0x004fca0007ffe0ff */
[----:B------:R-:W-:-:S04]  /*01e0*/  IMAD R15, R15, R14, RZ ;  /* 0x0000000e0f0f7224 */ /* 0x000fc800078e02ff */
[----:B------:R-:W-:-:S06]  /*01f0*/  IMAD.HI.U32 R11, R11, R15, R10 ;  /* 0x0000000f0b0b7227 */ /* 0x000fcc00078e000a */
[----:B------:R-:W-:-:S05]  /*0200*/  IMAD.HI.U32 R11, R11, R8, RZ ;  /* 0x000000080b0b7227 */ /* 0x000fca00078e00ff */
[----:B------:R-:W-:-:S05]  /*0210*/  IADD3 R7, PT, PT, -R11, RZ, RZ ;  /* 0x000000ff0b077210 */ /* 0x000fca0007ffe1ff */
[C---:B------:R-:W-:Y:S02]  /*0220*/  IMAD R7, R14.reuse, R7, R8 ;  /* 0x000000070e077224 */ /* 0x040fe400078e0208 */
[----:B------:R-:W1:Y:S03]  /*0230*/  LDC R8, c[0x0][0x3a8] ;  /* 0x0000ea00ff087b82 */ /* 0x000e660000000800 */
[----:B------:R-:W-:-:S13]  /*0240*/  ISETP.GT.U32.AND P2, PT, R14, R7, PT ;  /* 0x000000070e00720c */ /* 0x000fda0003f44070 */
[-C--:B------:R-:W-:Y:S02]  /*0250*/  @!P2 IADD3 R7, PT, PT, R7, -R14.reuse, RZ ;  /* 0x8000000e0707a210 */ /* 0x080fe40007ffe0ff */
[----:B------:R-:W-:Y:S02]  /*0260*/  @!P2 IADD3 R11, PT, PT, R11, 0x1, RZ ;  /* 0x000000010b0ba810 */ /* 0x000fe40007ffe0ff */
[----:B------:R-:W-:Y:S02]  /*0270*/  ISETP.GE.U32.AND P0, PT, R7, R14, PT ;  /* 0x0000000e0700720c */ /* 0x000fe40003f06070 */
[----:B------:R-:W-:Y:S02]  /*0280*/  LOP3.LUT R7, R0, R9, RZ, 0x3c, !PT ;  /* 0x0000000900077212 */ /* 0x000fe400078e3cff */
[----:B------:R-:W-:Y:S02]  /*0290*/  ISETP.NE.AND P2, PT, R9, RZ, PT ;  /* 0x000000ff0900720c */ /* 0x000fe40003f45270 */
[----:B------:R-:W-:-:S02]  /*02a0*/  ISETP.GE.AND P1, PT, R7, RZ, PT ;  /* 0x000000ff0700720c */ /* 0x000fc40003f26270 */
[----:B-1----:R-:W-:-:S05]  /*02b0*/  IADD3 R7, PT, PT, R8, -0x1, RZ ;  /* 0xffffffff08077810 */ /* 0x002fca0007ffe0ff */
[----:B------:R-:W-:Y:S02]  /*02c0*/  @P0 IADD3 R11, PT, PT, R11, 0x1, RZ ;  /* 0x000000010b0b0810 */ /* 0x000fe40007ffe0ff */
[----:B------:R-:W-:Y:S02]  /*02d0*/  ISETP.GE.U32.AND P0, PT, R7, 0x7, PT ;  /* 0x000000070700780c */ /* 0x000fe40003f06070 */
[----:B------:R-:W-:Y:S02]  /*02e0*/  MOV R7, RZ ;  /* 0x000000ff00077202 */ /* 0x000fe40000000f00 */
[----:B------:R-:W-:Y:S02]  /*02f0*/  @!P1 IADD3 R11, PT, PT, -R11, RZ, RZ ;  /* 0x000000ff0b0b9210 */ /* 0x000fe40007ffe1ff */
[----:B------:R-:W-:-:S04]  /*0300*/  @!P2 LOP3.LUT R11, RZ, R9, RZ, 0x33, !PT ;  /* 0x00000009ff0ba212 */ /* 0x000fc800078e33ff */
[----:B------:R-:W-:-:S05]  /*0310*/  IADD3 R10, PT, PT, -R11, RZ, RZ ;  /* 0x000000ff0b0a7210 */ /* 0x000fca0007ffe1ff */
[----:B------:R-:W-:Y:S01]  /*0320*/  IMAD R10, R9, R10, R0 ;  /* 0x0000000a090a7224 */ /* 0x000fe200078e0200 */
[----:B0-----:R-:W-:Y:S06]  /*0330*/  @!P0 BRA `(.L_x_0) ;  /* 0x0000000400508947 */ /* 0x001fec0003800000 */
[----:B------:R-:W-:Y:S02]  /*0340*/  MOV R25, R11 ;  /* 0x0000000b00197202 */ /* 0x000fe40000000f00 */
[----:B------:R-:W-:Y:S02]  /*0350*/  MOV R23, R10 ;  /* 0x0000000a00177202 */ /* 0x000fe40000000f00 */
[----:B------:R-:W-:-:S07]  /*0360*/  MOV R7, R6 ;  /* 0x0000000600077202 */ /* 0x000fce0000000f00 */
.L_x_1:
[----:B0-----:R-:W0:Y:S08]  /*0370*/  LDC.64 R16, c[0x0][0x388] ;  /* 0x0000e200ff107b82 */ /* 0x001e300000000a00 */
[----:B------:R-:W1:Y:S08]  /*0380*/  LDC.64 R18, c[0x0][0x390] ;  /* 0x0000e400ff127b82 */ /* 0x000e700000000a00 */
[----:B------:R-:W2:Y:S01]  /*0390*/  LDC.64 R14, c[0x0][0x398] ;  /* 0x0000e600ff0e7b82 */ /* 0x000ea20000000a00 */
[----:B0-----:R-:W-:-:S05]  /*03a0*/  IMAD.WIDE R16, R23, 0x4, R16 ;  /* 0x0000000417107825 */ /* 0x001fca00078e0210 */
[----:B------:R-:W3:Y:S01]  /*03b0*/  LDG.E R20, desc[UR6][R16.64] ;  /* 0x0000000610147981 */ /* 0x000ee2000c1e1900 */
[----:B-1----:R-:W-:-:S05]  /*03c0*/  IMAD.WIDE R18, R23, 0x4, R18 ;  /* 0x0000000417127825 */ /* 0x002fca00078e0212 */
[----:B------:R-:W3:Y:S01]  /*03d0*/  LDG.E R27, desc[UR6][R18.64] ;  /* 0x00000006121b7981 */ /* 0x000ee2000c1e1900 */
[----:B--2---:R-:W-:-:S05]  /*03e0*/  IMAD.WIDE R14, R25, 0x4, R14 ;  /* 0x00000004190e7825 */ /* 0x004fca00078e020e */
[----:B------:R-:W2:Y:S01]  /*03f0*/  LDG.E R21, desc[UR6][R14.64] ;  /* 0x000000060e157981 */ /* 0x000ea2000c1e1900 */
[----:B------:R-:W-:-:S04]  /*0400*/  IMAD.WIDE.U32 R28, R8, 0x4, R14 ;  /* 0x00000004081c7825 */ /* 0x000fc800078e000e */
[----:B---3--:R-:W-:Y:S01]  /*0410*/  FADD R20, R20, -R27 ;  /* 0x8000001b14147221 */ /* 0x008fe20000000000 */
[----:B------:R-:W-:-:S04]  /*0420*/  IMAD.WIDE R26, R9, 0x4, R18 ;  /* 0x00000004091a7825 */ /* 0x000fc800078e0212 */
[----:B--2--5:R-:W-:Y:S01]  /*0430*/  FFMA R22, R21, R20, R22 ;  /* 0x0000001415167223 */ /* 0x024fe20000000016 */
[----:B------:R-:W-:-:S04]  /*0440*/  IMAD.WIDE R20, R9, 0x4, R16 ;  /* 0x0000000409147825 */ /* 0x000fc800078e0210 */
[----:B------:R0:W-:Y:S04]  /*0450*/  STG.E desc[UR6][R12.64], R22 ;  /* 0x000000160c007986 */ /* 0x0001e8000c101906 */
[----:B------:R-:W2:Y:S04]  /*0460*/  LDG.E R24, desc[UR6][R20.64] ;  /* 0x0000000614187981 */ /* 0x000ea8000c1e1900 */
[----:B------:R-:W2:Y:S04]  /*0470*/  LDG.E R15, desc[UR6][R26.64] ;  /* 0x000000061a0f7981 */ /* 0x000ea8000c1e1900 */
[----:B------:R-:W3:Y:S01]  /*0480*/  LDG.E R17, desc[UR6][R28.64] ;  /* 0x000000061c117981 */ /* 0x000ee2000c1e1900 */
[----:B------:R-:W-:-:S04]  /*0490*/  IMAD.WIDE.U32 R18, R8, 0x4, R28 ;  /* 0x0000000408127825 */ /* 0x000fc800078e001c */
[----:B--2---:R-:W-:Y:S01]  /*04a0*/  FADD R24, R24, -R15 ;  /* 0x8000000f18187221 */ /* 0x004fe20000000000 */
[----:B------:R-:W-:-:S04]  /*04b0*/  IMAD.WIDE R14, R9, 0x4, R20 ;  /* 0x00000004090e7825 */ /* 0x000fc800078e0214 */
[----:B---3--:R-:W-:Y:S01]  /*04c0*/  FFMA R24, R17, R24, R22 ;  /* 0x0000001811187223 */ /* 0x008fe20000000016 */
[----:B------:R-:W-:-:S04]  /*04d0*/  IMAD.WIDE R16, R9, 0x4, R26 ;  /* 0x0000000409107825 */ /* 0x000fc800078e021a */
[----:B------:R1:W-:Y:S04]  /*04e0*/  STG.E desc[UR6][R12.64], R24 ;  /* 0x000000180c007986 */ /* 0x0003e8000c101906 */
[----:B------:R-:W2:Y:S04]  /*04f0*/  LDG.E R20, desc[UR6][R14.64] ;  /* 0x000000060e147981 */ /* 0x000ea8000c1e1900 */
[----:B0-----:R-:W2:Y:S04]  /*0500*/  LDG.E R22, desc[UR6][R16.64] ;  /* 0x0000000610167981 */ /* 0x001ea8000c1e1900 */
[----:B------:R-:W3:Y:S01]  /*0510*/  LDG.E R21, desc[UR6][R18.64] ;  /* 0x0000000612157981 */ /* 0x000ee2000c1e1900 */
[----:B------:R-:W-:-:S04]  /*0520*/  IMAD.WIDE R26, R9, 0x4, R16 ;  /* 0x00000004091a7825 */ /* 0x000fc800078e0210 */
[----:B------:R-:W-:-:S04]  /*0530*/  IMAD.WIDE.U32 R28, R8, 0x4, R18 ;  /* 0x00000004081c7825 */ /* 0x000fc800078e0012 */
[----:B--2---:R-:W-:-:S04]  /*0540*/  FADD R22, R20, -R22 ;  /* 0x8000001614167221 */ /* 0x004fc80000000000 */
[----:B---3--:R-:W-:Y:S01]  /*0550*/  FFMA R22, R21, R22, R24 ;  /* 0x0000001615167223 */ /* 0x008fe20000000018 */
[----:B------:R-:W-:-:S04]  /*0560*/  IMAD.WIDE R20, R9, 0x4, R14 ;  /* 0x0000000409147825 */ /* 0x000fc800078e020e */
[----:B------:R0:W-:Y:S04]  /*0570*/  STG.E desc[UR6][R12.64], R22 ;  /* 0x000000160c007986 */ /* 0x0001e8000c101906 */
[----:B------:R-:W2:Y:S04]  /*0580*/  LDG.E R14, desc[UR6][R20.64] ;  /* 0x00000006140e7981 */ /* 0x000ea8000c1e1900 */
[----:B-1----:R-:W2:Y:S04]  /*0590*/  LDG.E R24, desc[UR6][R26.64] ;  /* 0x000000061a187981 */ /* 0x002ea8000c1e1900 */
        /* <DEDUP_REMOVED lines=24> */
[----:B------:R-:W-:Y:S04]  /*0720*/  STG.E desc[UR6][R12.64], R24 ;  /* 0x000000180c007986 */ /* 0x000fe8000c101906 */
        /* <DEDUP_REMOVED lines=10> */
[----:B------:R-:W2:Y:S04]  /*07d0*/  LDG.E R27, desc[UR6][R26.64] ;  /* 0x000000061a1b7981 */ /* 0x000ea8000c1e1900 */
[----:B------:R-:W0:Y:S01]  /*07e0*/  LDG.E R29, desc[UR6][R28.64] ;  /* 0x000000061c1d7981 */ /* 0x000e22000c1e1900 */
[----:B------:R-:W-:-:S04]  /*07f0*/  IADD3 R7, PT, PT, R7, 0x8, RZ ;  /* 0x0000000807077810 */ /* 0x000fc80007ffe0ff */
[----:B------:R-:W-:Y:S02]  /*0800*/  ISETP.NE.AND P0, PT, R7, RZ, PT ;  /* 0x000000ff0700720c */ /* 0x000fe40003f05270 */
[----:B------:R-:W-:Y:S02]  /*0810*/  LEA R23, R9, R23, 0x3 ;  /* 0x0000001709177211 */ /* 0x000fe400078e18ff */
[----:B------:R-:W-:Y:S01]  /*0820*/  LEA R25, R8, R25, 0x3 ;  /* 0x0000001908197211 */ /* 0x000fe200078e18ff */
[----:B--2---:R-:W-:-:S04]  /*0830*/  FADD R14, R20, -R27 ;  /* 0x8000001b140e7221 */ /* 0x004fc80000000000 */
[----:B0-----:R-:W-:-:S05]  /*0840*/  FFMA R22, R29, R14, R22 ;  /* 0x0000000e1d167223 */ /* 0x001fca0000000016 */
[----:B------:R0:W-:Y:S01]  /*0850*/  STG.E desc[UR6][R12.64], R22 ;  /* 0x000000160c007986 */ /* 0x0001e2000c101906 */
[----:B------:R-:W-:Y:S05]  /*0860*/  @P0 BRA `(.L_x_1) ;  /* 0xfffffff800c00947 */ /* 0x000fea000383ffff */
[----:B------:R-:W-:-:S07]  /*0870*/  MOV R7, R2 ;  /* 0x0000000200077202 */ /* 0x000fce0000000f00 */
.L_x_0:
[----:B------:R-:W-:-:S13]  /*0880*/  ISETP.NE.AND P0, PT, R3, RZ, PT ;  /* 0x000000ff0300720c */ /* 0x000fda0003f05270 */
[----:B------:R-:W-:Y:S05]  /*0890*/  @!P0 BRA `(.L_x_2) ;  /* 0x0000000400648947 */ /* 0x000fea0003800000 */
[----:B------:R-:W-:Y:S02]  /*08a0*/  IADD3 R14, PT, PT, R3, -0x1, RZ ;  /* 0xffffffff030e7810 */ /* 0x000fe40007ffe0ff */
[----:B------:R-:W-:Y:S02]  /*08b0*/  ISETP.NE.AND P1, PT, R4, RZ, PT ;  /* 0x000000ff0400720c */ /* 0x000fe40003f25270 */
[----:B------:R-:W-:-:S13]  /*08c0*/  ISETP.GE.U32.AND P0, PT, R14, 0x3, PT ;  /* 0x000000030e00780c */ /* 0x000fda0003f06070 */
[----:B------:R-:W-:Y:S05]  /*08d0*/  @!P0 BRA `(.L_x_3) ;  /* 0x0000000000a88947 */ /* 0x000fea0003800000 */
[----:B------:R-:W1:Y:S01]  /*08e0*/  LDC.64 R16, c[0x0][0x388] ;  /* 0x0000e200ff107b82 */ /* 0x000e620000000a00 */
[C---:B------:R-:W-:Y:S02]  /*08f0*/  IMAD R23, R7.reuse, R9, R10 ;  /* 0x0000000907177224 */ /* 0x040fe400078e020a */
[----:B------:R-:W-:-:S05]  /*0900*/  IMAD R21, R7, R8, R11 ;  /* 0x0000000807157224 */ /* 0x000fca00078e020b */
[----:B------:R-:W2:Y:S08]  /*0910*/  LDC.64 R14, c[0x0][0x390] ;  /* 0x0000e400ff0e7b82 */ /* 0x000eb00000000a00 */
[----:B------:R-:W3:Y:S01]  /*0920*/  LDC.64 R18, c[0x0][0x398] ;  /* 0x0000e600ff127b82 */ /* 0x000ee20000000a00 */
[----:B-1----:R-:W-:-:S05]  /*0930*/  IMAD.WIDE R16, R23, 0x4, R16 ;  /* 0x0000000417107825 */ /* 0x002fca00078e0210 */
[----:B------:R-:W4:Y:S01]  /*0940*/  LDG.E R20, desc[UR6][R16.64] ;  /* 0x0000000610147981 */ /* 0x000f22000c1e1900 */
[----:B--2---:R-:W-:-:S04]  /*0950*/  IMAD.WIDE R14, R23, 0x4, R14 ;  /* 0x00000004170e7825 */ /* 0x004fc800078e020e */
[----:B---3--:R-:W-:Y:S02]  /*0960*/  IMAD.WIDE R18, R21, 0x4, R18 ;  /* 0x0000000415127825 */ /* 0x008fe400078e0212 */
[----:B------:R-:W4:Y:S04]  /*0970*/  LDG.E R21, desc[UR6][R14.64] ;  /* 0x000000060e157981 */ /* 0x000f28000c1e1900 */
[----:B------:R-:W2:Y:S01]  /*0980*/  LDG.E R27, desc[UR6][R18.64] ;  /* 0x00000006121b7981 */ /* 0x000ea2000c1e1900 */
[----:B------:R-:W-:-:S04]  /*0990*/  IMAD.WIDE.U32 R24, R8, 0x4, R18 ;  /* 0x0000000408187825 */ /* 0x000fc800078e0012 */
[----:B----4-:R-:W-:-:S04]  /*09a0*/  FADD R20, R20, -R21 ;  /* 0x8000001514147221 */ /* 0x010fc80000000000 */
[----:B--2--5:R-:W-:Y:S01]  /*09b0*/  FFMA R27, R27, R20, R22 ;  /* 0x000000141b1b7223 */ /* 0x024fe20000000016 */
[----:B------:R-:W-:-:S04]  /*09c0*/  IMAD.WIDE R20, R9, 0x4, R16 ;  /* 0x0000000409147825 */ /* 0x000fc800078e0210 */
[C---:B0-----:R-:W-:Y:S01]  /*09d0*/  IMAD.WIDE R22, R9.reuse, 0x4, R14 ;  /* 0x0000000409167825 */ /* 0x041fe200078e020e */
[----:B------:R0:W-:Y:S04]  /*09e0*/  STG.E desc[UR6][R12.64], R27 ;  /* 0x0000001b0c007986 */ /* 0x0001e8000c101906 */
[----:B------:R-:W2:Y:S04]  /*09f0*/  LDG.E R26, desc[UR6][R20.64] ;  /* 0x00000006141a7981 */ /* 0x000ea8000c1e1900 */
[----:B------:R-:W2:Y:S04]  /*0a00*/  LDG.E R29, desc[UR6][R22.64] ;  /* 0x00000006161d7981 */ /* 0x000ea8000c1e1900 */
        /* <DEDUP_REMOVED lines=11> */
[----:B--2---:R-:W-:-:S04]  /*0ac0*/  FADD R23, R26, -R27 ;  /* 0x8000001b1a177221 */ /* 0x004fc80000000000 */
[----:B---3--:R-:W-:Y:S01]  /*0ad0*/  FFMA R23, R20, R23, R29 ;  /* 0x0000001714177223 */ /* 0x008fe2000000001d */
[----:B------:R-:W-:-:S04]  /*0ae0*/  IMAD.WIDE R20, R9, 0x4, R14 ;  /* 0x0000000409147825 */ /* 0x000fc800078e020e */
[----:B------:R-:W-:Y:S01]  /*0af0*/  IMAD.WIDE.U32 R26, R8, 0x4, R18 ;  /* 0x00000004081a7825 */ /* 0x000fe200078e0012 */
[----:B------:R1:W-:Y:S04]  /*0b00*/  STG.E desc[UR6][R12.64], R23 ;  /* 0x000000170c007986 */ /* 0x0003e8000c101906 */
[----:B------:R-:W2:Y:S04]  /*0b10*/  LDG.E R20, desc[UR6][R20.64] ;  /* 0x0000000614147981 */ /* 0x000ea8000c1e1900 */
[----:B------:R-:W2:Y:S04]  /*0b20*/  LDG.E R25, desc[UR6][R24.64] ;  /* 0x0000000618197981 */ /* 0x000ea8000c1e1900 */
[----:B------:R-:W3:Y:S01]  /*0b30*/  LDG.E R26, desc[UR6][R26.64] ;  /* 0x000000061a1a7981 */ /* 0x000ee2000c1e1900 */
[----:B------:R-:W-:Y:S01]  /*0b40*/  IADD3 R7, PT, PT, R7, 0x4, RZ ;  /* 0x0000000407077810 */ /* 0x000fe20007ffe0ff */
[----:B--2---:R-:W-:-:S04]  /*0b50*/  FADD R22, R20, -R25 ;  /* 0x8000001914167221 */ /* 0x004fc80000000000 */
[----:B---3--:R-:W-:-:S05]  /*0b60*/  FFMA R22, R26, R22, R23 ;  /* 0x000000161a167223 */ /* 0x008fca0000000017 */
[----:B------:R1:W-:Y:S02]  /*0b70*/  STG.E desc[UR6][R12.64], R22 ;  /* 0x000000160c007986 */ /* 0x0003e4000c101906 */
.L_x_3:
[----:B------:R-:W-:Y:S05]  /*0b80*/  @!P1 BRA `(.L_x_2) ;  /* 0x0000000000a89947 */ /* 0x000fea0003800000 */
[----:B------:R-:W-:Y:S02]  /*0b90*/  ISETP.NE.AND P0, PT, R4, 0x1, PT ;  /* 0x000000010400780c */ /* 0x000fe40003f05270 */
[----:B------:R-:W-:-:S11]  /*0ba0*/  LOP3.LUT P1, RZ, R8, 0x1, RZ, 0xc0, !PT ;  /* 0x0000000108ff7812 */ /* 0x000fd6000782c0ff */
[----:B------:R-:W-:Y:S05]  /*0bb0*/  @!P0 BRA `(.L_x_4) ;  /* 0x0000000000608947 */ /* 0x000fea0003800000 */
[----:B------:R-:W2:Y:S01]  /*0bc0*/  LDC.64 R14, c[0x0][0x388] ;  /* 0x0000e200ff0e7b82 */ /* 0x000ea20000000a00 */
[C---:B-1----:R-:W-:Y:S02]  /*0bd0*/  IMAD R23, R7.reuse, R9, R10 ;  /* 0x0000000907177224 */ /* 0x042fe400078e020a */
[----:B------:R-:W-:-:S05]  /*0be0*/  IMAD R21, R7, R8, R11 ;  /* 0x0000000807157224 */ /* 0x000fca00078e020b */
[----:B------:R-:W1:Y:S08]  /*0bf0*/  LDC.64 R16, c[0x0][0x390] ;  /* 0x0000e400ff107b82 */ /* 0x000e700000000a00 */
[----:B------:R-:W3:Y:S01]  /*0c00*/  LDC.64 R18, c[0x0][0x398] ;  /* 0x0000e600ff127b82 */ /* 0x000ee20000000a00 */
[----:B--2---:R-:W-:-:S05]  /*0c10*/  IMAD.WIDE R14, R23, 0x4, R14 ;  /* 0x00000004170e7825 */ /* 0x004fca00078e020e */
[----:B------:R-:W2:Y:S01]  /*0c20*/  LDG.E R20, desc[UR6][R14.64] ;  /* 0x000000060e147981 */ /* 0x000ea2000c1e1900 */
[----:B-1----:R-:W-:-:S04]  /*0c30*/  IMAD.WIDE R16, R23, 0x4, R16 ;  /* 0x0000000417107825 */ /* 0x002fc800078e0210 */
[----:B---3--:R-:W-:Y:S02]  /*0c40*/  IMAD.WIDE R18, R21, 0x4, R18 ;  /* 0x0000000415127825 */ /* 0x008fe400078e0212 */
[----:B------:R-:W2:Y:S04]  /*0c50*/  LDG.E R21, desc[UR6][R16.64] ;  /* 0x0000000610157981 */ /* 0x000ea8000c1e1900 */
[----:B------:R-:W3:Y:S01]  /*0c60*/  LDG.E R23, desc[UR6][R18.64] ;  /* 0x0000000612177981 */ /* 0x000ee2000c1e1900 */
[----:B------:R-:W-:-:S04]  /*0c70*/  IMAD.WIDE R24, R9, 0x4, R16 ;  /* 0x0000000409187825 */ /* 0x000fc800078e0210 */
[----:B------:R-:W-:-:S04]  /*0c80*/  IMAD.WIDE.U32 R26, R8, 0x4, R18 ;  /* 0x00000004081a7825 */ /* 0x000fc800078e0012 */
[----:B--2---:R-:W-:-:S04]  /*0c90*/  FADD R20, R20, -R21 ;  /* 0x8000001514147221 */ /* 0x004fc80000000000 */
[----:B---3-5:R-:W-:Y:S01]  /*0ca0*/  FFMA R23, R23, R20, R22 ;  /* 0x0000001417177223 */ /* 0x028fe20000000016 */
[----:B------:R-:W-:-:S04]  /*0cb0*/  IMAD.WIDE R20, R9, 0x4, R14 ;  /* 0x0000000409147825 */ /* 0x000fc800078e020e */
[----:B------:R2:W-:Y:S04]  /*0cc0*/  STG.E desc[UR6][R12.64], R23 ;  /* 0x000000170c007986 */ /* 0x0005e8000c101906 */
[----:B------:R-:W0:Y:S04]  /*0cd0*/  LDG.E R20, desc[UR6][R20.64] ;  /* 0x0000000614147981 */ /* 0x000e28000c1e1900 */
[----:B------:R-:W0:Y:S04]  /*0ce0*/  LDG.E R25, desc[UR6][R24.64] ;  /* 0x0000000618197981 */ /* 0x000e28000c1e1900 */
[----:B------:R-:W3:Y:S01]  /*0cf0*/  LDG.E R26, desc[UR6][R26.64] ;  /* 0x000000061a1a7981 */ /* 0x000ee2000c1e1900 */
[----:B------:R-:W-:Y:S01]  /*0d00*/  IADD3 R7, PT, PT, R7, 0x2, RZ ;  /* 0x0000000207077810 */ /* 0x000fe20007ffe0ff */
[----:B0-----:R-:W-:-:S04]  /*0d10*/  FADD R22, R20, -R25 ;  /* 0x8000001914167221 */ /* 0x001fc80000000000 */
[----:B---3--:R-:W-:-:S05]  /*0d20*/  FFMA R22, R26, R22, R23 ;  /* 0x000000161a167223 */ /* 0x008fca0000000017 */
[----:B------:R2:W-:Y:S02]  /*0d30*/  STG.E desc[UR6][R12.64], R22 ;  /* 0x000000160c007986 */ /* 0x0005e4000c101906 */
.L_x_4:
[----:B------:R-:W-:Y:S05]  /*0d40*/  @!P1 BRA `(.L_x_2) ;  /* 0x0000000000389947 */ /* 0x000fea0003800000 */
[----:B------:R-:W3:Y:S01]  /*0d50*/  LDC.64 R16, c[0x0][0x388] ;  /* 0x0000e200ff107b82 */ /* 0x000ee20000000a00 */
[C---:B------:R-:W-:Y:S02]  /*0d60*/  IMAD R9, R7.reuse, R9, R10 ;  /* 0x0000000907097224 */ /* 0x040fe400078e020a */
[----:B------:R-:W-:-:S05]  /*0d70*/  IMAD R11, R7, R8, R11 ;  /* 0x00000008070b7224 */ /* 0x000fca00078e020b */
[----:B------:R-:W4:Y:S08]  /*0d80*/  LDC.64 R14, c[0x0][0x390] ;  /* 0x0000e400ff0e7b82 */ /* 0x000f300000000a00 */
[----:B------:R-:W0:Y:S01]  /*0d90*/  LDC.64 R18, c[0x0][0x398] ;  /* 0x0000e600ff127b82 */ /* 0x000e220000000a00 */
[----:B---3--:R-:W-:-:S06]  /*0da0*/  IMAD.WIDE R16, R9, 0x4, R16 ;  /* 0x0000000409107825 */ /* 0x008fcc00078e0210 */
[----:B------:R-:W3:Y:S01]  /*0db0*/  LDG.E R16, desc[UR6][R16.64] ;  /* 0x0000000610107981 */ /* 0x000ee2000c1e1900 */
[----:B----4-:R-:W-:-:S06]  /*0dc0*/  IMAD.WIDE R14, R9, 0x4, R14 ;  /* 0x00000004090e7825 */ /* 0x010fcc00078e020e */
[----:B------:R-:W3:Y:S01]  /*0dd0*/  LDG.E R15, desc[UR6][R14.64] ;  /* 0x000000060e0f7981 */ /* 0x000ee2000c1e1900 */
[----:B0-----:R-:W-:-:S06]  /*0de0*/  IMAD.WIDE R18, R11, 0x4, R18 ;  /* 0x000000040b127825 */ /* 0x001fcc00078e0212 */
[----:B------:R-:W4:Y:S01]  /*0df0*/  LDG.E R19, desc[UR6][R18.64] ;  /* 0x0000000612137981 */ /* 0x000f22000c1e1900 */
[----:B---3--:R-:W-:-:S04]  /*0e00*/  FADD R7, R16, -R15 ;  /* 0x8000000f10077221 */ /* 0x008fc80000000000 */
[----:B----45:R-:W-:-:S05]  /*0e10*/  FFMA R7, R19, R7, R22 ;  /* 0x0000000713077223 */ /* 0x030fca0000000016 */
[----:B------:R3:W-:Y:S02]  /*0e20*/  STG.E desc[UR6][R12.64], R7 ;  /* 0x000000070c007986 */ /* 0x0007e4000c101906 */
.L_x_2:
[----:B------:R-:W4:Y:S01]  /*0e30*/  LDCU UR4, c[0x0][0x3a0] ;  /* 0x00007400ff0477ac */ /* 0x000f220008000800 */
[----:B------:R-:W-:-:S04]  /*0e40*/  IADD3 R0, PT, PT, R5, R0, RZ ;  /* 0x0000000005007210 */ /* 0x000fc80007ffe0ff */
[----:B----4-:R-:W-:-:S13]  /*0e50*/  ISETP.GE.AND P0, PT, R0, UR4, PT ;  /* 0x0000000400007c0c */ /* 0x010fda000bf06270 */
[----:B------:R-:W-:Y:S05]  /*0e60*/  @!P0 BRA `(.L_x_5) ;  /* 0xfffffff000ac8947 */ /* 0x000fea000383ffff */
[----:B------:R-:W-:Y:S05]  /*0e70*/  EXIT ;  /* 0x000000000000794d */ /* 0x000fea0003800000 */
.L_x_6:
[----:B------:R-:W-:-:S00]  /*0e80*/  BRA `(.L_x_6) ;  /* 0xfffffffc00fc7947 */ /* 0x000fc0000383ffff */
[----:B------:R-:W-:-:S00]  /*0e90*/  NOP ;  /* 0x0000000000007918 */ /* 0x000fc00000000000 */
        /* <DEDUP_REMOVED lines=14> */
.L_x_42:


//--------------------- .text._Z28gpuTemplateAddStabilization3IdEvPT_S1_S1_S1_iii --------------------------
	.section	.text._Z28gpuTemplateAddStabilization3IdEvPT_S1_S1_S1_iii,"ax",@progbits
	.align	128
        .global         _Z28gpuTemplateAddStabilization3IdEvPT_S1_S1_S1_iii
        .type           _Z28gpuTemplateAddStabilization3IdEvPT_S1_S1_S1_iii,@function
        .size           _Z28gpuTemplateAddStabilization3IdEvPT_S1_S1_S1_iii,(.L_x_43 - _Z28gpuTemplateAddStabilization3IdEvPT_S1_S1_S1_iii)
        .other          _Z28gpuTemplateAddStabilization3IdEvPT_S1_S1_S1_iii,@"STO_CUDA_ENTRY STV_DEFAULT"
_Z28gpuTemplateAddStabilization3IdEvPT_S1_S1_S1_iii:
.text._Z28gpuTemplateAddStabilization3IdEvPT_S1_S1_S1_iii:
        /* <DEDUP_REMOVED lines=12> */
[----:B------:R-:W-:Y:S01]  /*00c0*/  IADD3 R4, PT, PT, R2, -0x1, RZ ;  /* 0xffffffff02047810 */ /* 0x000fe20007ffe0ff */
[----:B------:R-:W1:Y:S03]  /*00d0*/  LDCU.64 UR6, c[0x0][0x358] ;  /* 0x00006b00ff0677ac */ /* 0x000e660008000a00 */
[----:B------:R-:W-:Y:S02]  /*00e0*/  ISETP.GE.U32.AND P0, PT, R4, 0x7, PT ;  /* 0x000000070400780c */ /* 0x000fe40003f06070 */
[C---:B------:R-:W-:Y:S02]  /*00f0*/  LOP3.LUT R4, R2.reuse, 0x7ffffff8, RZ, 0xc0, !PT ;  /* 0x7ffffff802047812 */ /* 0x040fe400078ec0ff */
[----:B------:R-:W-:Y:S02]  /*0100*/  LOP3.LUT R2, R2, 0x7, RZ, 0xc0, !PT ;  /* 0x0000000702027812 */ /* 0x000fe400078ec0ff */
[----:B------:R-:W-:Y:S01]  /*0110*/  IADD3 R4, PT, PT, -R4, RZ, RZ ;  /* 0x000000ff04047210 */ /* 0x000fe20007ffe1ff */
[----:B0-----:R-:W-:-:S07]  /*0120*/  IMAD R3, R3, UR4, RZ ;  /* 0x0000000403037c24 */ /* 0x001fce000f8e02ff */
.L_x_12:
[----:B0123--:R-:W0:Y:S08]  /*0130*/  LDC.64 R8, c[0x0][0x380] ;  /* 0x0000e000ff087b82 */ /* 0x00fe300000000a00 */
[----:B------:R-:W2:Y:S01]  /*0140*/  LDC R7, c[0x0][0x3a4] ;  /* 0x0000e900ff077b82 */ /* 0x000ea20000000800 */
[----:B0-----:R-:W-:-:S05]  /*0150*/  IMAD.WIDE R8, R0, 0x8, R8 ;  /* 0x0000000800087825 */ /* 0x001fca00078e0208 */
[----:B-1---5:R0:W5:Y:S01]  /*0160*/  LDG.E.64 R16, desc[UR6][R8.64] ;  /* 0x0000000608107981 */ /* 0x022162000c1e1b00 */
        /* <DEDUP_REMOVED lines=9> */
[----:B------:R-:W-:Y:S01]  /*0200*/  IMAD.HI.U32 R11, R11, R13, R10 ;  /* 0x0000000d0b0b7227 */ /* 0x000fe200078e000a */
[----:B------:R-:W-:-:S05]  /*0210*/  MOV R13, R6 ;  /* 0x00000006000d7202 */ /* 0x000fca0000000f00 */
[----:B------:R-:W-:-:S05]  /*0220*/  IMAD.HI.U32 R6, R11, R13, RZ ;  /* 0x0000000d0b067227 */ /* 0x000fca00078e00ff */
[----:B------:R-:W-:-:S05]  /*0230*/  IADD3 R5, PT, PT, -R6, RZ, RZ ;  /* 0x000000ff06057210 */ /* 0x000fca0007ffe1ff */
[----:B------:R-:W-:-:S05]  /*0240*/  IMAD R5, R12, R5, R13 ;  /* 0x000000050c057224 */ /* 0x000fca00078e020d */
[----:B------:R-:W-:-:S13]  /*0250*/  ISETP.GT.U32.AND P3, PT, R12, R5, PT ;  /* 0x000000050c00720c */ /* 0x000fda0003f64070 */
[-C--:B------:R-:W-:Y:S02]  /*0260*/  @!P3 IADD3 R5, PT, PT, R5, -R12.reuse, RZ ;  /* 0x8000000c0505b210 */ /* 0x080fe40007ffe0ff */
[----:B------:R-:W-:Y:S02]  /*0270*/  @!P3 IADD3 R6, PT, PT, R6, 0x1, RZ ;  /* 0x000000010606b810 */ /* 0x000fe40007ffe0ff */
[----:B------:R-:W-:Y:S02]  /*0280*/  ISETP.GE.U32.AND P1, PT, R5, R12, PT ;  /* 0x0000000c0500720c */ /* 0x000fe40003f26070 */
[----:B------:R-:W-:Y:S02]  /*0290*/  LOP3.LUT R5, R0, R7, RZ, 0x3c, !PT ;  /* 0x0000000700057212 */ /* 0x000fe400078e3cff */
[----:B------:R-:W-:Y:S02]  /*02a0*/  ISETP.NE.AND P3, PT, R7, RZ, PT ;  /* 0x000000ff0700720c */ /* 0x000fe40003f65270 */
[----:B------:R-:W-:Y:S01]  /*02b0*/  ISETP.GE.AND P2, PT, R5, RZ, PT ;  /* 0x000000ff0500720c */ /* 0x000fe20003f46270 */
[----:B------:R-:W-:-:S06]  /*02c0*/  HFMA2 R5, -RZ, RZ, 0, 0 ;  /* 0x00000000ff057431 */ /* 0x000fcc00000001ff */
[----:B------:R-:W-:-:S06]  /*02d0*/  @P1 IADD3 R6, PT, PT, R6, 0x1, RZ ;  /* 0x0000000106061810 */ /* 0x000fcc0007ffe0ff */
[----:B------:R-:W-:Y:S02]  /*02e0*/  @!P2 IADD3 R6, PT, PT, -R6, RZ, RZ ;  /* 0x000000ff0606a210 */ /* 0x000fe40007ffe1ff */
[----:B------:R-:W-:-:S04]  /*02f0*/  @!P3 LOP3.LUT R6, RZ, R7, RZ, 0x33, !PT ;  /* 0x00000007ff06b212 */ /* 0x000fc800078e33ff */
[----:B------:R-:W-:-:S05]  /*0300*/  IADD3 R24, PT, PT, -R6, RZ, RZ ;  /* 0x000000ff06187210 */ /* 0x000fca0007ffe1ff */
[----:B------:R-:W-:Y:S01]  /*0310*/  IMAD R24, R7, R24, R0 ;  /* 0x0000001807187224 */ /* 0x000fe200078e0200 */
[----:B0-----:R-:W-:Y:S06]  /*0320*/  @!P0 BRA `(.L_x_7) ;  /* 0x0000000400588947 */ /* 0x001fec0003800000 */
[----:B------:R-:W0:Y:S01]  /*0330*/  LDC R25, c[0x0][0x3a8] ;  /* 0x0000ea00ff197b82 */ /* 0x000e220000000800 */
[----:B------:R-:W-:Y:S02]  /*0340*/  MOV R28, R6 ;  /* 0x00000006001c7202 */ /* 0x000fe40000000f00 */
[----:B------:R-:W-:Y:S02]  /*0350*/  MOV R27, R24 ;  /* 0x00000018001b7202 */ /* 0x000fe40000000f00 */
[----:B------:R-:W-:Y:S02]  /*0360*/  MOV R5, R4 ;  /* 0x0000000400057202 */ /* 0x000fe40000000f00 */
[----:B0-----:R-:W-:-:S07]  /*0370*/  LOP3.LUT R26, R25, 0x7ffffff8, RZ, 0xc0, !PT ;  /* 0x7ffffff8191a7812 */ /* 0x001fce00078ec0ff */
.L_x_8:
[----:B0-----:R-:W0:Y:S08]  /*0380*/  LDC.64 R12, c[0x0][0x388] ;  /* 0x0000e200ff0c7b82 */ /* 0x001e300000000a00 */
[----:B------:R-:W1:Y:S08]  /*0390*/  LDC.64 R18, c[0x0][0x390] ;  /* 0x0000e400ff127b82 */ /* 0x000e700000000a00 */
[----:B------:R-:W2:Y:S01]  /*03a0*/  LDC.64 R20, c[0x0][0x398] ;  /* 0x0000e600ff147b82 */ /* 0x000ea20000000a00 */
[----:B0-----:R-:W-:-:S05]  /*03b0*/  IMAD.WIDE R12, R27, 0x8, R12 ;  /* 0x000000081b0c7825 */ /* 0x001fca00078e020c */
[----:B------:R0:W3:Y:S01]  /*03c0*/  LDG.E.64 R14, desc[UR6][R12.64] ;  /* 0x000000060c0e7981 */ /* 0x0000e2000c1e1b00 */
[----:B-1----:R-:W-:-:S05]  /*03d0*/  IMAD.WIDE R18, R27, 0x8, R18 ;  /* 0x000000081b127825 */ /* 0x002fca00078e0212 */
[----:B------:R-:W3:Y:S01]  /*03e0*/  LDG.E.64 R10, desc[UR6][R18.64] ;  /* 0x00000006120a7981 */ /* 0x000ee2000c1e1b00 */
[----:B--2---:R-:W-:-:S05]  /*03f0*/  IMAD.WIDE R20, R28, 0x8, R20 ;  /* 0x000000081c147825 */ /* 0x004fca00078e0214 */
[----:B------:R1:W2:Y:S01]  /*0400*/  LDG.E.64 R22, desc[UR6][R20.64] ;  /* 0x0000000614167981 */ /* 0x0002a2000c1e1b00 */
[----:B0-----:R-:W-:-:S04]  /*0410*/  IMAD.WIDE R12, R7, 0x8, R12 ;  /* 0x00000008070c7825 */ /* 0x001fc800078e020c */
[----:B-1----:R-:W-:Y:S01]  /*0420*/  IMAD.WIDE.U32 R20, R25, 0x8, R20 ;  /* 0x0000000819147825 */ /* 0x002fe200078e0014 */
[----:B---3--:R-:W-:-:S08]  /*0430*/  DADD R10, R14, -R10 ;  /* 0x000000000e0a7229 */ /* 0x008fd0000000080a */
[----:B--2--5:R-:W-:Y:S01]  /*0440*/  DFMA R22, R22, R10, R16 ;  /* 0x0000000a1616722b */ /* 0x024fe20000000010 */
[----:B------:R-:W-:-:S06]  /*0450*/  IMAD.WIDE R16, R7, 0x8, R18 ;  /* 0x0000000807107825 */ /* 0x000fcc00078e0212 */
[----:B------:R0:W-:Y:S04]  /*0460*/  STG.E.64 desc[UR6][R8.64], R22 ;  /* 0x0000001608007986 */ /* 0x0001e8000c101b06 */
[----:B------:R1:W2:Y:S04]  /*0470*/  LDG.E.64 R14, desc[UR6][R12.64] ;  /* 0x000000060c0e7981 */ /* 0x0002a8000c1e1b00 */
[----:B------:R-:W2:Y:S04]  /*0480*/  LDG.E.64 R10, desc[UR6][R16.64] ;  /* 0x00000006100a7981 */ /* 0x000ea8000c1e1b00 */
[----:B------:R3:W4:Y:S01]  /*0490*/  LDG.E.64 R18, desc[UR6][R20.64] ;  /* 0x0000000614127981 */ /* 0x000722000c1e1b00 */
[----:B-1----:R-:W-:-:S04]  /*04a0*/  IMAD.WIDE R12, R7, 0x8, R12 ;  /* 0x00000008070c7825 */ /* 0x002fc800078e020c */
[----:B---3--:R-:W-:Y:S01]  /*04b0*/  IMAD.WIDE.U32 R20, R25, 0x8, R20 ;  /* 0x0000000819147825 */ /* 0x008fe200078e0014 */
[----:B--2---:R-:W-:-:S08]  /*04c0*/  DADD R10, R14, -R10 ;  /* 0x000000000e0a7229 */ /* 0x004fd0000000080a */
[----:B----4-:R-:W-:Y:S01]  /*04d0*/  DFMA R18, R18, R10, R22 ;  /* 0x0000000a1212722b */ /* 0x010fe20000000016 */
[----:B0-----:R-:W-:-:S06]  /*04e0*/  IMAD.WIDE R22, R7, 0x8, R16 ;  /* 0x0000000807167825 */ /* 0x001fcc00078e0210 */
        /* <DEDUP_REMOVED lines=33> */
[----:B--2---:R-:W-:-:S03]  /*0700*/  DADD R10, R14, -R10 ;  /* 0x000000000e0a7229 */ /* 0x004fc6000000080a */
[----:B------:R-:W-:-:S05]  /*0710*/  IMAD.WIDE R14, R7, 0x8, R22 ;  /* 0x00000008070e7825 */ /* 0x000fca00078e0216 */
[----:B----4-:R-:W-:-:S07]  /*0720*/  DFMA R10, R16, R10, R18 ;  /* 0x0000000a100a722b */ /* 0x010fce0000000012 */
[----:B------:R1:W-:Y:S04]  /*0730*/  STG.E.64 desc[UR6][R8.64], R10 ;  /* 0x0000000a08007986 */ /* 0x0003e8000c101b06 */
[----:B------:R-:W2:Y:S04]  /*0740*/  LDG.E.64 R16, desc[UR6][R12.64] ;  /* 0x000000060c107981 */ /* 0x000ea8000c1e1b00 */
[----:B0-----:R0:W2:Y:S04]  /*0750*/  LDG.E.64 R18, desc[UR6][R14.64] ;  /* 0x000000060e127981 */ /* 0x0010a8000c1e1b00 */
[----:B------:R-:W3:Y:S01]  /*0760*/  LDG.E.64 R22, desc[UR6][R20.64] ;  /* 0x0000000614167981 */ /* 0x000ee2000c1e1b00 */
[----:B0-----:R-:W-:Y:S01]  /*0770*/  IMAD.WIDE R14, R7, 0x8, R14 ;  /* 0x00000008070e7825 */ /* 0x001fe200078e020e */
[----:B--2---:R-:W-:-:S03]  /*0780*/  DADD R16, R16, -R18 ;  /* 0x0000000010107229 */ /* 0x004fc60000000812 */
[----:B------:R-:W-:-:S05]  /*0790*/  IMAD.WIDE R18, R7, 0x8, R12 ;  /* 0x0000000807127825 */ /* 0x000fca00078e020c */
[----:B---3--:R-:W-:Y:S01]  /*07a0*/  DFMA R22, R22, R16, R10 ;  /* 0x000000101616722b */ /* 0x008fe2000000000a */
[----:B------:R-:W-:-:S06]  /*07b0*/  IMAD.WIDE.U32 R12, R25, 0x8, R20 ;  /* 0x00000008190c7825 */ /* 0x000fcc00078e0014 */
[----:B------:R0:W-:Y:S04]  /*07c0*/  STG.E.64 desc[UR6][R8.64], R22 ;  /* 0x0000001608007986 */ /* 0x0001e8000c101b06 */
[----:B------:R-:W2:Y:S04]  /*07d0*/  LDG.E.64 R18, desc[UR6][R18.64] ;  /* 0x0000000612127981 */ /* 0x000ea8000c1e1b00 */
[----:B-1----:R-:W2:Y:S04]  /*07e0*/  LDG.E.64 R10, desc[UR6][R14.64] ;  /* 0x000000060e0a7981 */ /* 0x002ea8000c1e1b00 */
[----:B------:R-:W3:Y:S01]  /*07f0*/  LDG.E.64 R16, desc[UR6][R12.64] ;  /* 0x000000060c107981 */ /* 0x000ee2000c1e1b00 */
[----:B------:R-:W-:-:S04]  /*0800*/  IADD3 R5, PT, PT, R5, 0x8, RZ ;  /* 0x0000000805057810 */ /* 0x000fc80007ffe0ff */
[----:B------:R-:W-:Y:S02]  /*0810*/  ISETP.NE.AND P1, PT, R5, RZ, PT ;  /* 0x000000ff0500720c */ /* 0x000fe40003f25270 */
[----:B------:R-:W-:Y:S02]  /*0820*/  LEA R27, R7, R27, 0x3 ;  /* 0x0000001b071b7211 */ /* 0x000fe400078e18ff */
[----:B------:R-:W-:Y:S01]  /*0830*/  LEA R28, R25, R28, 0x3 ;  /* 0x0000001c191c7211 */ /* 0x000fe200078e18ff */
[----:B--2---:R-:W-:-:S08]  /*0840*/  DADD R10, R18, -R10 ;  /* 0x00000000120a7229 */ /* 0x004fd0000000080a */
[----:B---3--:R-:W-:-:S07]  /*0850*/  DFMA R16, R16, R10, R22 ;  /* 0x0000000a1010722b */ /* 0x008fce0000000016 */
[----:B------:R0:W-:Y:S01]  /*0860*/  STG.E.64 desc[UR6][R8.64], R16 ;  /* 0x0000001008007986 */ /* 0x0001e2000c101b06 */
[----:B------:R-:W-:Y:S05]  /*0870*/  @P1 BRA `(.L_x_8) ;  /* 0xfffffff800c01947 */ /* 0x000fea000383ffff */
[----:B------:R-:W-:-:S07]  /*0880*/  MOV R5, R26 ;  /* 0x0000001a00057202 */ /* 0x000fce0000000f00 */
.L_x_7:
[----:B------:R-:W-:-:S13]  /*0890*/  ISETP.NE.AND P1, PT, R2, RZ, PT ;  /* 0x000000ff0200720c */ /* 0x000fda0003f25270 */
[----:B------:R-:W-:Y:S05]  /*08a0*/  @!P1 BRA `(.L_x_9) ;  /* 0x0000000400709947 */ /* 0x000fea0003800000 */
[----:B------:R-:W-:-:S04]  /*08b0*/  IADD3 R10, PT, PT, R2, -0x1, RZ ;  /* 0xffffffff020a7810 */ /* 0x000fc80007ffe0ff */
[----:B------:R-:W-:-:S13]  /*08c0*/  ISETP.GE.U32.AND P1, PT, R10, 0x3, PT ;  /* 0x000000030a00780c */ /* 0x000fda0003f26070 */
[----:B------:R-:W-:Y:S05]  /*08d0*/  @!P1 BRA `(.L_x_10) ;  /* 0x0000000000ac9947 */ /* 0x000fea0003800000 */
[----:B------:R-:W1:Y:S01]  /*08e0*/  LDC.64 R26, c[0x0][0x388] ;  /* 0x0000e200ff1a7b82 */ /* 0x000e620000000a00 */
[----:B------:R-:W-:-:S07]  /*08f0*/  IMAD R11, R5, R7, R24 ;  /* 0x00000007050b7224 */ /* 0x000fce00078e0218 */
[----:B0-----:R-:W0:Y:S08]  /*0900*/  LDC.64 R22, c[0x0][0x390] ;  /* 0x0000e400ff167b82 */ /* 0x001e300000000a00 */
[----:B------:R-:W2:Y:S08]  /*0910*/  LDC R25, c[0x0][0x3a8] ;  /* 0x0000ea00ff197b82 */ /* 0x000eb00000000800 */
[----:B------:R-:W3:Y:S01]  /*0920*/  LDC.64 R14, c[0x0][0x398] ;  /* 0x0000e600ff0e7b82 */ /* 0x000ee20000000a00 */
[----:B-1----:R-:W-:-:S05]  /*0930*/  IMAD.WIDE R26, R11, 0x8, R26 ;  /* 0x000000080b1a7825 */ /* 0x002fca00078e021a */
[----:B------:R-:W4:Y:S01]  /*0940*/  LDG.E.64 R12, desc[UR6][R26.64] ;  /* 0x000000061a0c7981 */ /* 0x000f22000c1e1b00 */
[----:B0-----:R-:W-:-:S05]  /*0950*/  IMAD.WIDE R22, R11, 0x8, R22 ;  /* 0x000000080b167825 */ /* 0x001fca00078e0216 */
[----:B------:R-:W4:Y:S01]  /*0960*/  LDG.E.64 R10, desc[UR6][R22.64] ;  /* 0x00000006160a7981 */ /* 0x000f22000c1e1b00 */
[----:B--2---:R-:W-:-:S04]  /*0970*/  IMAD R19, R5, R25, R6 ;  /* 0x0000001905137224 */ /* 0x004fc800078e0206 */
[----:B---3--:R-:W-:-:S05]  /*0980*/  IMAD.WIDE R14, R19, 0x8, R14 ;  /* 0x00000008130e7825 */ /* 0x008fca00078e020e */
[----:B------:R-:W2:Y:S01]  /*0990*/  LDG.E.64 R18, desc[UR6][R14.64] ;  /* 0x000000060e127981 */ /* 0x000ea2000c1e1b00 */
[----:B------:R-:W-:Y:S01]  /*09a0*/  IMAD.WIDE R20, R7, 0x8, R22 ;  /* 0x0000000807147825 */ /* 0x000fe200078e0216 */
[----:B----4-:R-:W-:-:S08]  /*09b0*/  DADD R10, R12, -R10 ;  /* 0x000000000c0a7229 */ /* 0x010fd0000000080a */
[----:B--2--5:R-:W-:Y:S01]  /*09c0*/  DFMA R16, R18, R10, R16 ;  /* 0x0000000a1210722b */ /* 0x024fe20000000010 */
[----:B------:R-:W-:-:S06]  /*09d0*/  IMAD.WIDE R18, R7, 0x8, R26 ;  /* 0x0000000807127825 */ /* 0x000fcc00078e021a */
[----:B------:R0:W-:Y:S01]  /*09e0*/  STG.E.64 desc[UR6][R8.64], R16 ;  /* 0x0000001008007986 */ /* 0x0001e2000c101b06 */
[----:B------:R-:W-:-:S03]  /*09f0*/  IMAD.WIDE.U32 R26, R25, 0x8, R14 ;  /* 0x00000008191a7825 */ /* 0x000fc600078e000e */
[----:B------:R-:W2:Y:S04]  /*0a00*/  LDG.E.64 R12, desc[UR6][R18.64] ;  /* 0x00000006120c7981 */ /* 0x000ea8000c1e1b00 */
[----:B------:R-:W2:Y:S04]  /*0a10*/  LDG.E.64 R10, desc[UR6][R20.64] ;  /* 0x00000006140a7981 */ /* 0x000ea8000c1e1b00 */
[----:B------:R-:W3:Y:S01]  /*0a20*/  LDG.E.64 R22, desc[UR6][R26.64] ;  /* 0x000000061a167981 */ /* 0x000ee2000c1e1b00 */
[----:B--2---:R-:W-:Y:S01]  /*0a30*/  DADD R10, R12, -R10 ;  /* 0x000000000c0a7229 */ /* 0x004fe2000000080a */
[----:B------:R-:W-:-:S07]  /*0a40*/  IMAD.WIDE R12, R7, 0x8, R20 ;  /* 0x00000008070c7825 */ /* 0x000fce00078e0214 */
[----:B---3--:R-:W-:Y:S01]  /*0a50*/  DFMA R22, R22, R10, R16 ;  /* 0x0000000a1616722b */ /* 0x008fe20000000010 */
[----:B------:R-:W-:-:S06]  /*0a60*/  IMAD.WIDE R10, R7, 0x8, R18 ;  /* 0x00000008070a7825 */ /* 0x000fcc00078e0212 */
[----:B------:R1:W-:Y:S01]  /*0a70*/  STG.E.64 desc[UR6][R8.64], R22 ;  /* 0x0000001608007986 */ /* 0x0003e2000c101b06 */
[----:B------:R-:W-:-:S03]  /*0a80*/  IMAD.WIDE.U32 R18, R25, 0x8, R26 ;  /* 0x0000000819127825 */ /* 0x000fc600078e001a */
[----:B------:R-:W2:Y:S04]  /*0a90*/  LDG.E.64 R14, desc[UR6][R10.64] ;  /* 0x000000060a0e7981 */ /* 0x000ea8000c1e1b00 */
[----:B0-----:R-:W2:Y:S04]  /*0aa0*/  LDG.E.64 R16, desc[UR6][R12.64] ;  /* 0x000000060c107981 */ /* 0x001ea8000c1e1b00 */
[----:B------:R-:W3:Y:S01]  /*0ab0*/  LDG.E.64 R20, desc[UR6][R18.64] ;  /* 0x0000000612147981 */ /* 0x000ee2000c1e1b00 */
[----:B------:R-:W-:Y:S01]  /*0ac0*/  IMAD.WIDE R26, R7, 0x8, R12 ;  /* 0x00000008071a7825 */ /* 0x000fe200078e020c */
[----:B--2---:R-:W-:-:S08]  /*0ad0*/  DADD R14, R14, -R16 ;  /* 0x000000000e0e7229 */ /* 0x004fd00000000810 */
[----:B---3--:R-:W-:Y:S01]  /*0ae0*/  DFMA R14, R20, R14, R22 ;  /* 0x0000000e140e722b */ /* 0x008fe20000000016 */
[----:B------:R-:W-:-:S06]  /*0af0*/  IMAD.WIDE R20, R7, 0x8, R10 ;  /* 0x0000000807147825 */ /* 0x000fcc00078e020a */
[----:B------:R1:W-:Y:S01]  /*0b00*/  STG.E.64 desc[UR6][R8.64], R14 ;  /* 0x0000000e08007986 */ /* 0x0003e2000c101b06 */
[----:B------:R-:W-:-:S03]  /*0b10*/  IMAD.WIDE.U32 R10, R25, 0x8, R18 ;  /* 0x00000008190a7825 */ /* 0x000fc600078e0012 */
[----:B------:R-:W2:Y:S04]  /*0b20*/  LDG.E.64 R20, desc[UR6][R20.64] ;  /* 0x0000000614147981 */ /* 0x000ea8000c1e1b00 */
[----:B------:R-:W2:Y:S04]  /*0b30*/  LDG.E.64 R26, desc[UR6][R26.64] ;  /* 0x000000061a1a7981 */ /* 0x000ea8000c1e1b00 */
[----:B------:R-:W3:Y:S01]  /*0b40*/  LDG.E.64 R10, desc[UR6][R10.64] ;  /* 0x000000060a0a7981 */ /* 0x000ee2000c1e1b00 */
[----:B------:R-:W-:Y:S01]  /*0b50*/  IADD3 R5, PT, PT, R5, 0x4, RZ ;  /* 0x0000000405057810 */ /* 0x000fe20007ffe0ff */
[----:B--2---:R-:W-:-:S08]  /*0b60*/  DADD R16, R20, -R26 ;  /* 0x0000000014107229 */ /* 0x004fd0000000081a */
[----:B---3--:R-:W-:-:S07]  /*0b70*/  DFMA R16, R10, R16, R14 ;  /* 0x000000100a10722b */ /* 0x008fce000000000e */
[----:B------:R1:W-:Y:S04]  /*0b80*/  STG.E.64 desc[UR6][R8.64], R16 ;  /* 0x0000001008007986 */ /* 0x0003e8000c101b06 */
.L_x_10:
[----:B------:R-:W2:Y:S02]  /*0b90*/  LDC R25, c[0x0][0x3a8] ;  /* 0x0000ea00ff197b82 */ /* 0x000ea40000000800 */
[----:B--2---:R-:W-:-:S13]  /*0ba0*/  LOP3.LUT P1, R10, R25, 0x3, RZ, 0xc0, !PT ;  /* 0x00000003190a7812 */ /* 0x004fda000782c0ff */
[----:B------:R-:W-:Y:S05]  /*0bb0*/  @!P1 BRA `(.L_x_9) ;  /* 0x0000000000ac9947 */ /* 0x000fea0003800000 */
[----:B------:R-:W-:Y:S02]  /*0bc0*/  ISETP.NE.AND P1, PT, R10, 0x1, PT ;  /* 0x000000010a00780c */ /* 0x000fe40003f25270 */
[----:B------:R-:W-:-:S04]  /*0bd0*/  LOP3.LUT R11, R25, 0x1, RZ, 0xc0, !PT ;  /* 0x00000001190b7812 */ /* 0x000fc800078ec0ff */
[----:B------:R-:W-:-:S07]  /*0be0*/  ISETP.NE.U32.AND P2, PT, R11, 0x1, PT ;  /* 0x000000010b00780c */ /* 0x000fce0003f45070 */
[----:B------:R-:W-:Y:S06]  /*0bf0*/  @!P1 BRA `(.L_x_11) ;  /* 0x0000000000609947 */ /* 0x000fec0003800000 */
[----:B------:R-:W2:Y:S01]  /*0c00*/  LDC.64 R10, c[0x0][0x388] ;  /* 0x0000e200ff0a7b82 */ /* 0x000ea20000000a00 */
[C---:B-1----:R-:W-:Y:S02]  /*0c10*/  IMAD R15, R5.reuse, R7, R24 ;  /* 0x00000007050f7224 */ /* 0x042fe400078e0218 */
[----:B0-----:R-:W-:-:S05]  /*0c20*/  IMAD R23, R5, R25, R6 ;  /* 0x0000001905177224 */ /* 0x001fca00078e0206 */
[----:B------:R-:W0:Y:S08]  /*0c30*/  LDC.64 R12, c[0x0][0x390] ;  /* 0x0000e400ff0c7b82 */ /* 0x000e300000000a00 */
[----:B------:R-:W1:Y:S01]  /*0c40*/  LDC.64 R18, c[0x0][0x398] ;  /* 0x0000e600ff127b82 */ /* 0x000e620000000a00 */
[----:B--2---:R-:W-:-:S05]  /*0c50*/  IMAD.WIDE R10, R15, 0x8, R10 ;  /* 0x000000080f0a7825 */ /* 0x004fca00078e020a */
[----:B------:R-:W2:Y:S01]  /*0c60*/  LDG.E.64 R20, desc[UR6][R10.64] ;  /* 0x000000060a147981 */ /* 0x000ea2000c1e1b00 */
[----:B0-----:R-:W-:-:S05]  /*0c70*/  IMAD.WIDE R12, R15, 0x8, R12 ;  /* 0x000000080f0c7825 */ /* 0x001fca00078e020c */
[----:B------:R-:W2:Y:S01]  /*0c80*/  LDG.E.64 R14, desc[UR6][R12.64] ;  /* 0x000000060c0e7981 */ /* 0x000ea2000c1e1b00 */
[----:B-1----:R-:W-:-:S05]  /*0c90*/  IMAD.WIDE R18, R23, 0x8, R18 ;  /* 0x0000000817127825 */ /* 0x002fca00078e0212 */
[----:B------:R-:W3:Y:S01]  /*0ca0*/  LDG.E.64 R22, desc[UR6][R18.64] ;  /* 0x0000000612167981 */ /* 0x000ee2000c1e1b00 */
[----:B------:R-:W-:Y:S01]  /*0cb0*/  IMAD.WIDE.U32 R26, R25, 0x8, R18 ;  /* 0x00000008191a7825 */ /* 0x000fe200078e0012 */
[----:B--2---:R-:W-:-:S03]  /*0cc0*/  DADD R14, R20, -R14 ;  /* 0x00000000140e7229 */ /* 0x004fc6000000080e */
[----:B------:R-:W-:-:S05]  /*0cd0*/  IMAD.WIDE R20, R7, 0x8, R10 ;  /* 0x0000000807147825 */ /* 0x000fca00078e020a */
[----:B---3-5:R-:W-:Y:S01]  /*0ce0*/  DFMA R14, R22, R14, R16 ;  /* 0x0000000e160e722b */ /* 0x028fe20000000010 */
[----:B------:R-:W-:-:S06]  /*0cf0*/  IMAD.WIDE R22, R7, 0x8, R12 ;  /* 0x0000000807167825 */ /* 0x000fcc00078e020c */
[----:B------:R2:W-:Y:S04]  /*0d00*/  STG.E.64 desc[UR6][R8.64], R14 ;  /* 0x0000000e08007986 */ /* 0x0005e8000c101b06 */
[----:B------:R-:W3:Y:S04]  /*0d10*/  LDG.E.64 R20, desc[UR6][R20.64] ;  /* 0x0000000614147981 */ /* 0x000ee8000c1e1b00 */
[----:B------:R-:W3:Y:S04]  /*0d20*/  LDG.E.64 R22, desc[UR6][R22.64] ;  /* 0x0000000616167981 */ /* 0x000ee8000c1e1b00 */
[----:B------:R-:W4:Y:S01]  /*0d30*/  LDG.E.64 R16, desc[UR6][R26.64] ;  /* 0x000000061a107981 */ /* 0x000f22000c1e1b00 */
[----:B------:R-:W-:Y:S01]  /*0d40*/  IADD3 R5, PT, PT, R5, 0x2, RZ ;  /* 0x0000000205057810 */ /* 0x000fe20007ffe0ff */
[----:B---3--:R-:W-:-:S08]  /*0d50*/  DADD R10, R20, -R22 ;  /* 0x00000000140a7229 */ /* 0x008fd00000000816 */
[----:B----4-:R-:W-:-:S07]  /*0d60*/  DFMA R16, R16, R10, R14 ;  /* 0x0000000a1010722b */ /* 0x010fce000000000e */
[----:B------:R2:W-:Y:S04]  /*0d70*/  STG.E.64 desc[UR6][R8.64], R16 ;  /* 0x0000001008007986 */ /* 0x0005e8000c101b06 */
.L_x_11:
[----:B------:R-:W-:Y:S05]  /*0d80*/  @P2 BRA `(.L_x_9) ;  /* 0x0000000000382947 */ /* 0x000fea0003800000 */
[----:B-12---:R-:W1:Y:S01]  /*0d90*/  LDC.64 R14, c[0x0][0x388] ;  /* 0x0000e200ff0e7b82 */ /* 0x006e620000000a00 */
[C---:B------:R-:W-:Y:S02]  /*0da0*/  IMAD R7, R5.reuse, R7, R24 ;  /* 0x0000000705077224 */ /* 0x040fe400078e0218 */
[----:B------:R-:W-:-:S05]  /*0db0*/  IMAD R5, R5, R25, R6 ;  /* 0x0000001905057224 */ /* 0x000fca00078e0206 */
[----:B------:R-:W2:Y:S08]  /*0dc0*/  LDC.64 R12, c[0x0][0x390] ;  /* 0x0000e400ff0c7b82 */ /* 0x000eb00000000a00 */
[----:B------:R-:W3:Y:S01]  /*0dd0*/  LDC.64 R10, c[0x0][0x398] ;  /* 0x0000e600ff0a7b82 */ /* 0x000ee20000000a00 */
[----:B-1----:R-:W-:-:S06]  /*0de0*/  IMAD.WIDE R14, R7, 0x8, R14 ;  /* 0x00000008070e7825 */ /* 0x002fcc00078e020e */
[----:B------:R-:W4:Y:S01]  /*0df0*/  LDG.E.64 R14, desc[UR6][R14.64] ;  /* 0x000000060e0e7981 */ /* 0x000f22000c1e1b00 */
[----:B--2---:R-:W-:-:S06]  /*0e00*/  IMAD.WIDE R12, R7, 0x8, R12 ;  /* 0x00000008070c7825 */ /* 0x004fcc00078e020c */
[----:B------:R-:W4:Y:S01]  /*0e10*/  LDG.E.64 R12, desc[UR6][R12.64] ;  /* 0x000000060c0c7981 */ /* 0x000f22000c1e1b00 */
[----:B---3--:R-:W-:-:S06]  /*0e20*/  IMAD.WIDE R10, R5, 0x8, R10 ;  /* 0x00000008050a7825 */ /* 0x008fcc00078e020a */
[----:B------:R-:W2:Y:S01]  /*0e30*/  LDG.E.64 R10, desc[UR6][R10.64] ;  /* 0x000000060a0a7981 */ /* 0x000ea2000c1e1b00 */
[----:B----4-:R-:W-:-:S08]  /*0e40*/  DADD R6, R14, -R12 ;  /* 0x000000000e067229 */ /* 0x010fd0000000080c */
[----:B--2--5:R-:W-:-:S07]  /*0e50*/  DFMA R6, R10, R6, R16 ;  /* 0x000000060a06722b */ /* 0x024fce0000000010 */
[----:B------:R3:W-:Y:S04]  /*0e60*/  STG.E.64 desc[UR6][R8.64], R6 ;  /* 0x0000000608007986 */ /* 0x0007e8000c101b06 */
.L_x_9:
[----:B------:R-:W4:Y:S01]  /*0e70*/  LDCU UR4, c[0x0][0x3a0] ;  /* 0x00007400ff0477ac */ /* 0x000f220008000800 */
[----:B------:R-:W-:-:S04]  /*0e80*/  IADD3 R0, PT, PT, R3, R0, RZ ;  /* 0x0000000003007210 */ /* 0x000fc80007ffe0ff */
[----:B----4-:R-:W-:-:S13]  /*0e90*/  ISETP.GE.AND P1, PT, R0, UR4, PT ;  /* 0x0000000400007c0c */ /* 0x010fda000bf26270 */
[----:B------:R-:W-:Y:S05]  /*0ea0*/  @!P1 BRA `(.L_x_12) ;  /* 0xfffffff000a09947 */ /* 0x000fea000383ffff */
[----:B------:R-:W-:Y:S05]  /*0eb0*/  EXIT ;  /* 0x000000000000794d */ /* 0x000fea0003800000 */
.L_x_13:
        /* <DEDUP_REMOVED lines=12> */
.L_x_43:


//--------------------- .text._Z28gpuTemplateAddStabilization2IfEvPT_S1_S1_S1_ii --------------------------
	.section	.text._Z28gpuTemplateAddStabilization2IfEvPT_S1_S1_S1_ii,"ax",@progbits
	.align	128
        .global         _Z28gpuTemplateAddStabilization2IfEvPT_S1_S1_S1_ii
        .type           _Z28gpuTemplateAddStabilization2IfEvPT_S1_S1_S1_ii,@function
        .size           _Z28gpuTemplateAddStabilization2IfEvPT_S1_S1_S1_ii,(.L_x_44 - _Z28gpuTemplateAddStabilization2IfEvPT_S1_S1_S1_ii)
        .other          _Z28gpuTemplateAddStabilization2IfEvPT_S1_S1_S1_ii,@"STO_CUDA_ENTRY STV_DEFAULT"
_Z28gpuTemplateAddStabilization2IfEvPT_S1_S1_S1_ii:
.text._Z28gpuTemplateAddStabilization2IfEvPT_S1_S1_S1_ii:
        /* <DEDUP_REMOVED lines=8> */
[----:B------:R-:W0:Y:S01]  /*0080*/  LDC R18, c[0x0][0x3a4] ;  /* 0x0000e900ff127b82 */ /* 0x000e220000000800 */
[----:B------:R-:W1:Y:S01]  /*0090*/  LDCU UR4, c[0x0][0x370] ;  /* 0x00006e00ff0477ac */ /* 0x000e620008000800 */
[----:B------:R-:W2:Y:S06]  /*00a0*/  LDCU.64 UR6, c[0x0][0x358] ;  /* 0x00006b00ff0677ac */ /* 0x000eac0008000a00 */
[----:B------:R-:W3:Y:S01]  /*00b0*/  LDC R12, c[0x0][0x3a4] ;  /* 0x0000e900ff0c7b82 */ /* 0x000ee20000000800 */
[----:B------:R-:W4:Y:S07]  /*00c0*/  LDCU UR5, c[0x0][0x3a0] ;  /* 0x00007400ff0577ac */ /* 0x000f2e0008000800 */
[----:B------:R-:W2:Y:S01]  /*00d0*/  LDC.64 R2, c[0x0][0x390] ;  /* 0x0000e400ff027b82 */ /* 0x000ea20000000a00 */
[----:B-1----:R-:W-:Y:S01]  /*00e0*/  IMAD R19, R14, UR4, RZ ;  /* 0x000000040e137c24 */ /* 0x002fe2000f8e02ff */
[----:B0-----:R-:W-:-:S06]  /*00f0*/  IABS R0, R18 ;  /* 0x0000001200007213 */ /* 0x001fcc0000000000 */
[----:B------:R-:W0:Y:S01]  /*0100*/  LDC.64 R4, c[0x0][0x398] ;  /* 0x0000e600ff047b82 */ /* 0x000e220000000a00 */
[----:B------:R-:W-:Y:S01]  /*0110*/  ISETP.NE.AND P0, PT, R18, RZ, PT ;  /* 0x000000ff1200720c */ /* 0x000fe20003f05270 */
[----:B------:R-:W1:Y:S01]  /*0120*/  I2F.RP R13, R0 ;  /* 0x00000000000d7306 */ /* 0x000e620000209400 */
[----:B------:R-:W-:-:S05]  /*0130*/  LOP3.LUT R18, RZ, R18, RZ, 0x33, !PT ;  /* 0x00000012ff127212 */ /* 0x000fca00078e33ff */
[----:B------:R-:W0:Y:S08]  /*0140*/  LDC.64 R6, c[0x0][0x380] ;  /* 0x0000e000ff067b82 */ /* 0x000e300000000a00 */
[----:B------:R-:W0:Y:S01]  /*0150*/  LDC.64 R8, c[0x0][0x388] ;  /* 0x0000e200ff087b82 */ /* 0x000e220000000a00 */
[----:B-1----:R-:W1:Y:S02]  /*0160*/  MUFU.RCP R13, R13 ;  /* 0x0000000d000d7308 */ /* 0x002e640000001000 */
[----:B-1----:R-:W-:-:S06]  /*0170*/  IADD3 R10, PT, PT, R13, 0xffffffe, RZ ;  /* 0x0ffffffe0d0a7810 */ /* 0x002fcc0007ffe0ff */
[----:B------:R1:W5:Y:S02]  /*0180*/  F2I.FTZ.U32.TRUNC.NTZ R11, R10 ;  /* 0x0000000a000b7305 */ /* 0x000364000021f000 */
[----:B-1----:R-:W-:Y:S01]  /*0190*/  IMAD.MOV.U32 R10, RZ, RZ, RZ ;  /* 0x000000ffff0a7224 */ /* 0x002fe200078e00ff */
[----:B-----5:R-:W-:-:S05]  /*01a0*/  IADD3 R13, PT, PT, RZ, -R11, RZ ;  /* 0x8000000bff0d7210 */ /* 0x020fca0007ffe0ff */
[----:B------:R-:W-:-:S04]  /*01b0*/  IMAD R13, R13, R0, RZ ;  /* 0x000000000d0d7224 */ /* 0x000fc800078e02ff */
[----:B0-234-:R-:W-:-:S07]  /*01c0*/  IMAD.HI.U32 R13, R11, R13, R10 ;  /* 0x0000000d0b0d7227 */ /* 0x01dfce00078e000a */
.L_x_14:
[----:B0-----:R-:W-:Y:S01]  /*01d0*/  IABS R14, R21 ;  /* 0x00000015000e7213 */ /* 0x001fe20000000000 */
[----:B------:R-:W-:Y:S01]  /*01e0*/  IMAD.WIDE R22, R21, 0x4, R8 ;  /* 0x0000000415167825 */ /* 0x000fe200078e0208 */
[----:B------:R-:W-:-:S03]  /*01f0*/  IABS R16, R12 ;  /* 0x0000000c00107213 */ /* 0x000fc60000000000 */
[----:B------:R-:W-:Y:S02]  /*0200*/  IMAD.HI.U32 R10, R13, R14, RZ ;  /* 0x0000000e0d0a7227 */ /* 0x000fe400078e00ff */
[----:B------:R-:W2:Y:S03]  /*0210*/  LDG.E R22, desc[UR6][R22.64] ;  /* 0x0000000616167981 */ /* 0x000ea6000c1e1900 */
[----:B------:R-:W-:-:S05]  /*0220*/  IADD3 R11, PT, PT, -R10, RZ, RZ ;  /* 0x000000ff0a0b7210 */ /* 0x000fca0007ffe1ff */
[----:B------:R-:W-:-:S05]  /*0230*/  IMAD R11, R16, R11, R14 ;  /* 0x0000000b100b7224 */ /* 0x000fca00078e020e */
[----:B------:R-:W-:-:S13]  /*0240*/  ISETP.GT.U32.AND P2, PT, R0, R11, PT ;  /* 0x0000000b0000720c */ /* 0x000fda0003f44070 */
[----:B------:R-:W-:Y:S01]  /*0250*/  @!P2 IMAD.IADD R11, R11, 0x1, -R16 ;  /* 0x000000010b0ba824 */ /* 0x000fe200078e0a10 */
[----:B------:R-:W-:-:S04]  /*0260*/  @!P2 IADD3 R10, PT, PT, R10, 0x1, RZ ;  /* 0x000000010a0aa810 */ /* 0x000fc80007ffe0ff */
[----:B------:R-:W-:Y:S02]  /*0270*/  ISETP.GE.U32.AND P1, PT, R11, R0, PT ;  /* 0x000000000b00720c */ /* 0x000fe40003f26070 */
[----:B------:R-:W-:-:S04]  /*0280*/  LOP3.LUT R11, R21, R12, RZ, 0x3c, !PT ;  /* 0x0000000c150b7212 */ /* 0x000fc800078e3cff */
[----:B------:R-:W-:-:S07]  /*0290*/  ISETP.GE.AND P3, PT, R11, RZ, PT ;  /* 0x000000ff0b00720c */ /* 0x000fce0003f66270 */
[----:B------:R-:W-:-:S06]  /*02a0*/  @P1 VIADD R10, R10, 0x1 ;  /* 0x000000010a0a1836 */ /* 0x000fcc0000000000 */
[----:B------:R-:W-:-:S04]  /*02b0*/  @!P3 IADD3 R10, PT, PT, -R10, RZ, RZ ;  /* 0x000000ff0a0ab210 */ /* 0x000fc80007ffe1ff */
[----:B------:R-:W-:Y:S01]  /*02c0*/  SEL R17, R18, R10, !P0 ;  /* 0x0000000a12117207 */ /* 0x000fe20004000000 */
[----:B------:R-:W-:-:S04]  /*02d0*/  IMAD.WIDE R10, R21, 0x4, R2 ;  /* 0x00000004150a7825 */ /* 0x000fc800078e0202 */
[----:B------:R-:W-:Y:S02]  /*02e0*/  IMAD.WIDE R16, R17, 0x4, R4 ;  /* 0x0000000411107825 */ /* 0x000fe400078e0204 */
[----:B------:R-:W2:Y:S02]  /*02f0*/  LDG.E R11, desc[UR6][R10.64] ;  /* 0x000000060a0b7981 */ /* 0x000ea4000c1e1900 */
[----:B------:R-:W-:Y:S02]  /*0300*/  IMAD.WIDE R14, R21, 0x4, R6 ;  /* 0x00000004150e7825 */ /* 0x000fe400078e0206 */
[----:B------:R-:W3:Y:S04]  /*0310*/  LDG.E R16, desc[UR6][R16.64] ;  /* 0x0000000610107981 */ /* 0x000ee8000c1e1900 */
[----:B------:R-:W3:Y:S01]  /*0320*/  LDG.E R27, desc[UR6][R14.64] ;  /* 0x000000060e1b7981 */ /* 0x000ee2000c1e1900 */
[----:B------:R-:W-:-:S05]  /*0330*/  IMAD.IADD R21, R19, 0x1, R21 ;  /* 0x0000000113157824 */ /* 0x000fca00078e0215 */
[----:B------:R-:W-:Y:S01]  /*0340*/  ISETP.GE.AND P1, PT, R21, UR5, PT ;  /* 0x0000000515007c0c */ /* 0x000fe2000bf26270 */
[----:B--2---:R-:W-:-:S04]  /*0350*/  FADD R25, R22, -R11 ;  /* 0x8000000b16197221 */ /* 0x004fc80000000000 */
[----:B---3--:R-:W-:-:S05]  /*0360*/  FFMA R25, R16, R25, R27 ;  /* 0x0000001910197223 */ /* 0x008fca000000001b */
[----:B------:R0:W-:Y:S03]  /*0370*/  STG.E desc[UR6][R14.64], R25 ;  /* 0x000000190e007986 */ /* 0x0001e6000c101906 */
[----:B------:R-:W-:Y:S05]  /*0380*/  @!P1 BRA `(.L_x_14) ;  /* 0xfffffffc00909947 */ /* 0x000fea000383ffff */
[----:B------:R-:W-:Y:S05]  /*0390*/  EXIT ;  /* 0x000000000000794d */ /* 0x000fea0003800000 */
.L_x_15:
        /* <DEDUP_REMOVED lines=14> */
.L_x_44:


//--------------------- .text._Z28gpuTemplateAddStabilization2IdEvPT_S1_S1_S1_ii --------------------------
	.section	.text._Z28gpuTemplateAddStabilization2IdEvPT_S1_S1_S1_ii,"ax",@progbits
	.align	128
        .global         _Z28gpuTemplateAddStabilization2IdEvPT_S1_S1_S1_ii
        .type           _Z28gpuTemplateAddStabilization2IdEvPT_S1_S1_S1_ii,@function
        .size           _Z28gpuTemplateAddStabilization2IdEvPT_S1_S1_S1_ii,(.L_x_45 - _Z28gpuTemplateAddStabilization2IdEvPT_S1_S1_S1_ii)
        .other          _Z28gpuTemplateAddStabilization2IdEvPT_S1_S1_S1_ii,@"STO_CUDA_ENTRY STV_DEFAULT"
_Z28gpuTemplateAddStabilization2IdEvPT_S1_S1_S1_ii:
.text._Z28gpuTemplateAddStabilization2IdEvPT_S1_S1_S1_ii:
        /* <DEDUP_REMOVED lines=23> */
[----:B-1----:R-:W-:-:S06]  /*0170*/  VIADD R10, R12, 0xffffffe ;  /* 0x0ffffffe0c0a7836 */ /* 0x002fcc0000000000 */
[----:B------:R1:W5:Y:S02]  /*0180*/  F2I.FTZ.U32.TRUNC.NTZ R11, R10 ;  /* 0x0000000a000b7305 */ /* 0x000364000021f000 */
[----:B-1----:R-:W-:Y:S02]  /*0190*/  HFMA2 R10, -RZ, RZ, 0, 0 ;  /* 0x00000000ff0a7431 */ /* 0x002fe400000001ff */
[----:B-----5:R-:W-:-:S04]  /*01a0*/  IMAD.MOV R21, RZ, RZ, -R11 ;  /* 0x000000ffff157224 */ /* 0x020fc800078e0a0b */
[----:B------:R-:W-:-:S04]  /*01b0*/  IMAD R21, R21, R0, RZ ;  /* 0x0000000015157224 */ /* 0x000fc800078e02ff */
[----:B--234-:R-:W-:-:S07]  /*01c0*/  IMAD.HI.U32 R21, R11, R21, R10 ;  /* 0x000000150b157227 */ /* 0x01cfce00078e000a */
.L_x_16:
[----:B------:R-:W-:Y:S02]  /*01d0*/  IABS R12, R25 ;  /* 0x00000019000c7213 */ /* 0x000fe40000000000 */
[----:B-1----:R-:W-:-:S03]  /*01e0*/  IABS R14, R20 ;  /* 0x00000014000e7213 */ /* 0x002fc60000000000 */
[----:B------:R-:W-:-:S04]  /*01f0*/  IMAD.HI.U32 R10, R21, R12, RZ ;  /* 0x0000000c150a7227 */ /* 0x000fc800078e00ff */
[----:B------:R-:W-:-:S04]  /*0200*/  IMAD.MOV R11, RZ, RZ, -R10 ;  /* 0x000000ffff0b7224 */ /* 0x000fc800078e0a0a */
[----:B------:R-:W-:Y:S02]  /*0210*/  IMAD R11, R14, R11, R12 ;  /* 0x0000000b0e0b7224 */ /* 0x000fe400078e020c */
[----:B------:R-:W-:-:S03]  /*0220*/  IMAD.WIDE R12, R25, 0x8, R8 ;  /* 0x00000008190c7825 */ /* 0x000fc600078e0208 */
[----:B------:R-:W-:-:S03]  /*0230*/  ISETP.GT.U32.AND P2, PT, R0, R11, PT ;  /* 0x0000000b0000720c */ /* 0x000fc60003f44070 */
[----:B------:R-:W2:Y:S10]  /*0240*/  LDG.E.64 R12, desc[UR6][R12.64] ;  /* 0x000000060c0c7981 */ /* 0x000eb4000c1e1b00 */
[----:B------:R-:W-:Y:S01]  /*0250*/  @!P2 IADD3 R11, PT, PT, R11, -R14, RZ ;  /* 0x8000000e0b0ba210 */ /* 0x000fe20007ffe0ff */
[----:B------:R-:W-:-:S03]  /*0260*/  @!P2 VIADD R10, R10, 0x1 ;  /* 0x000000010a0aa836 */ /* 0x000fc60000000000 */
[----:B------:R-:W-:Y:S02]  /*0270*/  ISETP.GE.U32.AND P1, PT, R11, R0, PT ;  /* 0x000000000b00720c */ /* 0x000fe40003f26070 */
[----:B------:R-:W-:-:S04]  /*0280*/  LOP3.LUT R11, R25, R20, RZ, 0x3c, !PT ;  /* 0x00000014190b7212 */ /* 0x000fc800078e3cff */
[----:B------:R-:W-:-:S07]  /*0290*/  ISETP.GE.AND P3, PT, R11, RZ, PT ;  /* 0x000000ff0b00720c */ /* 0x000fce0003f66270 */
[----:B------:R-:W-:-:S05]  /*02a0*/  @P1 IADD3 R10, PT, PT, R10, 0x1, RZ ;  /* 0x000000010a0a1810 */ /* 0x000fca0007ffe0ff */
[----:B------:R-:W-:Y:S02]  /*02b0*/  IMAD.MOV.U32 R15, RZ, RZ, R10 ;  /* 0x000000ffff0f7224 */ /* 0x000fe400078e000a */
[----:B0-----:R-:W-:-:S03]  /*02c0*/  IMAD.WIDE R10, R25, 0x8, R2 ;  /* 0x00000008190a7825 */ /* 0x001fc600078e0202 */
[----:B------:R-:W-:-:S03]  /*02d0*/  @!P3 IADD3 R15, PT, PT, -R15, RZ, RZ ;  /* 0x000000ff0f0fb210 */ /* 0x000fc60007ffe1ff */
[----:B------:R-:W2:Y:S01]  /*02e0*/  LDG.E.64 R10, desc[UR6][R10.64] ;  /* 0x000000060a0a7981 */ /* 0x000ea2000c1e1b00 */
[----:B------:R-:W-:Y:S01]  /*02f0*/  SEL R19, R22, R15, !P0 ;  /* 0x0000000f16137207 */ /* 0x000fe20004000000 */
[----:B------:R-:W-:-:S04]  /*0300*/  IMAD.WIDE R14, R25, 0x8, R4 ;  /* 0x00000008190e7825 */ /* 0x000fc800078e0204 */
[----:B------:R-:W-:Y:S01]  /*0310*/  IMAD.WIDE R18, R19, 0x8, R6 ;  /* 0x0000000813127825 */ /* 0x000fe200078e0206 */
[----:B------:R-:W3:Y:S05]  /*0320*/  LDG.E.64 R16, desc[UR6][R14.64] ;  /* 0x000000060e107981 */ /* 0x000eea000c1e1b00 */
[----:B------:R-:W3:Y:S01]  /*0330*/  LDG.E.64 R18, desc[UR6][R18.64] ;  /* 0x0000000612127981 */ /* 0x000ee2000c1e1b00 */
[----:B------:R-:W-:-:S05]  /*0340*/  IMAD.IADD R25, R23, 0x1, R25 ;  /* 0x0000000117197824 */ /* 0x000fca00078e0219 */
[----:B------:R-:W-:Y:S01]  /*0350*/  ISETP.GE.AND P1, PT, R25, UR5, PT ;  /* 0x0000000519007c0c */ /* 0x000fe2000bf26270 */
[----:B--2---:R-:W-:-:S08]  /*0360*/  DADD R26, R10, -R12 ;  /* 0x000000000a1a7229 */ /* 0x004fd0000000080c */
[----:B---3--:R-:W-:-:S07]  /*0370*/  DFMA R16, R18, R26, R16 ;  /* 0x0000001a1210722b */ /* 0x008fce0000000010 */
[----:B------:R1:W-:Y:S01]  /*0380*/  STG.E.64 desc[UR6][R14.64], R16 ;  /* 0x000000100e007986 */ /* 0x0003e2000c101b06 */
[----:B------:R-:W-:Y:S05]  /*0390*/  @!P1 BRA `(.L_x_16) ;  /* 0xfffffffc008c9947 */ /* 0x000fea000383ffff */
[----:B------:R-:W-:Y:S05]  /*03a0*/  EXIT ;  /* 0x000000000000794d */ /* 0x000fea0003800000 */
.L_x_17:
        /* <DEDUP_REMOVED lines=13> */
.L_x_45:


//--------------------- .text._Z28gpuTemplateAddStabilization1IfEvPT_S1_S1_S1_i --------------------------
	.section	.text._Z28gpuTemplateAddStabilization1IfEvPT_S1_S1_S1_i,"ax",@progbits
	.align	128
        .global         _Z28gpuTemplateAddStabilization1IfEvPT_S1_S1_S1_i
        .type           _Z28gpuTemplateAddStabilization1IfEvPT_S1_S1_S1_i,@function
        .size           _Z28gpuTemplateAddStabilization1IfEvPT_S1_S1_S1_i,(.L_x_46 - _Z28gpuTemplateAddStabilization1IfEvPT_S1_S1_S1_i)
        .other          _Z28gpuTemplateAddStabilization1IfEvPT_S1_S1_S1_i,@"STO_CUDA_ENTRY STV_DEFAULT"
_Z28gpuTemplateAddStabilization1IfEvPT_S1_S1_S1_i:
.text._Z28gpuTemplateAddStabilization1IfEvPT_S1_S1_S1_i:
        /* <DEDUP_REMOVED lines=8> */
[----:B------:R-:W0:Y:S01]  /*0080*/  LDC.64 R2, c[0x0][0x398] ;  /* 0x0000e600ff027b82 */ /* 0x000e220000000a00 */
[----:B------:R-:W1:Y:S01]  /*0090*/  LDCU UR4, c[0x0][0x370] ;  /* 0x00006e00ff0477ac */ /* 0x000e620008000800 */
[----:B------:R-:W2:Y:S01]  /*00a0*/  LDCU.64 UR6, c[0x0][0x358] ;  /* 0x00006b00ff0677ac */ /* 0x000ea20008000a00 */
[----:B-1----:R-:W-:-:S07]  /*00b0*/  IMAD R11, R11, UR4, RZ ;  /* 0x000000040b0b7c24 */ /* 0x002fce000f8e02ff */
.L_x_18:
[----:B-1----:R-:W1:Y:S01]  /*00c0*/  LDC.64 R4, c[0x0][0x388] ;  /* 0x0000e200ff047b82 */ /* 0x002e620000000a00 */
[----:B0-2---:R-:W2:Y:S07]  /*00d0*/  LDG.E R10, desc[UR6][R2.64] ;  /* 0x00000006020a7981 */ /* 0x005eae000c1e1900 */
[----:B------:R-:W0:Y:S08]  /*00e0*/  LDC.64 R6, c[0x0][0x390] ;  /* 0x0000e400ff067b82 */ /* 0x000e300000000a00 */
[----:B------:R-:W3:Y:S01]  /*00f0*/  LDC.64 R8, c[0x0][0x380] ;  /* 0x0000e000ff087b82 */ /* 0x000ee20000000a00 */
[----:B-1----:R-:W-:-:S06]  /*0100*/  IMAD.WIDE R4, R0, 0x4, R4 ;  /* 0x0000000400047825 */ /* 0x002fcc00078e0204 */
[----:B------:R-:W4:Y:S01]  /*0110*/  LDG.E R4, desc[UR6][R4.64] ;  /* 0x0000000604047981 */ /* 0x000f22000c1e1900 */
[----:B0-----:R-:W-:-:S06]  /*0120*/  IMAD.WIDE R6, R0, 0x4, R6 ;  /* 0x0000000400067825 */ /* 0x001fcc00078e0206 */
[----:B------:R-:W4:Y:S01]  /*0130*/  LDG.E R7, desc[UR6][R6.64] ;  /* 0x0000000606077981 */ /* 0x000f22000c1e1900 */
[----:B---3--:R-:W-:-:S05]  /*0140*/  IMAD.WIDE R8, R0, 0x4, R8 ;  /* 0x0000000400087825 */ /* 0x008fca00078e0208 */
[----:B------:R-:W2:Y:S01]  /*0150*/  LDG.E R15, desc[UR6][R8.64] ;  /* 0x00000006080f7981 */ /* 0x000ea2000c1e1900 */
[----:B------:R-:W-:-:S04]  /*0160*/  IADD3 R0, PT, PT, R11, R0, RZ ;  /* 0x000000000b007210 */ /* 0x000fc80007ffe0ff */
[----:B------:R-:W-:Y:S01]  /*0170*/  ISETP.GE.AND P0, PT, R0, UR5, PT ;  /* 0x0000000500007c0c */ /* 0x000fe2000bf06270 */
[----:B----4-:R-:W-:-:S04]  /*0180*/  FADD R13, R4, -R7 ;  /* 0x80000007040d7221 */ /* 0x010fc80000000000 */
[----:B--2---:R-:W-:-:S05]  /*0190*/  FFMA R13, R10, R13, R15 ;  /* 0x0000000d0a0d7223 */ /* 0x004fca000000000f */
[----:B------:R1:W-:Y:S03]  /*01a0*/  STG.E desc[UR6][R8.64], R13 ;  /* 0x0000000d08007986 */ /* 0x0003e6000c101906 */
[----:B------:R-:W-:Y:S05]  /*01b0*/  @!P0 BRA `(.L_x_18) ;  /* 0xfffffffc00c08947 */ /* 0x000fea000383ffff */
[----:B------:R-:W-:Y:S05]  /*01c0*/  EXIT ;  /* 0x000000000000794d */ /* 0x000fea0003800000 */
.L_x_19:
        /* <DEDUP_REMOVED lines=11> */
.L_x_46:


//--------------------- .text._Z28gpuTemplateAddStabilization1IdEvPT_S1_S1_S1_i --------------------------
	.section	.text._Z28gpuTemplateAddStabilization1IdEvPT_S1_S1_S1_i,"ax",@progbits
	.align	128
        .global         _Z28gpuTemplateAddStabilization1IdEvPT_S1_S1_S1_i
        .type           _Z28gpuTemplateAddStabilization1IdEvPT_S1_S1_S1_i,@function
        .size           _Z28gpuTemplateAddStabilization1IdEvPT_S1_S1_S1_i,(.L_x_47 - _Z28gpuTemplateAddStabilization1IdEvPT_S1_S1_S1_i)
        .other          _Z28gpuTemplateAddStabilization1IdEvPT_S1_S1_S1_i,@"STO_CUDA_ENTRY STV_DEFAULT"
_Z28gpuTemplateAddStabilization1IdEvPT_S1_S1_S1_i:
.text._Z28gpuTemplateAddStabilization1IdEvPT_S1_S1_S1_i:
        /* <DEDUP_REMOVED lines=12> */
.L_x_20:
[----:B-1----:R-:W1:Y:S01]  /*00c0*/  LDC.64 R6, c[0x0][0x388] ;  /* 0x0000e200ff067b82 */ /* 0x002e620000000a00 */
[----:B0-2---:R-:W2:Y:S07]  /*00d0*/  LDG.E.64 R4, desc[UR6][R2.64] ;  /* 0x0000000602047981 */ /* 0x005eae000c1e1b00 */
[----:B------:R-:W0:Y:S08]  /*00e0*/  LDC.64 R8, c[0x0][0x390] ;  /* 0x0000e400ff087b82 */ /* 0x000e300000000a00 */
[----:B------:R-:W3:Y:S01]  /*00f0*/  LDC.64 R12, c[0x0][0x380] ;  /* 0x0000e000ff0c7b82 */ /* 0x000ee20000000a00 */
[----:B-1----:R-:W-:-:S06]  /*0100*/  IMAD.WIDE R6, R0, 0x8, R6 ;  /* 0x0000000800067825 */ /* 0x002fcc00078e0206 */
[----:B------:R-:W4:Y:S01]  /*0110*/  LDG.E.64 R6, desc[UR6][R6.64] ;  /* 0x0000000606067981 */ /* 0x000f22000c1e1b00 */
[----:B0-----:R-:W-:-:S06]  /*0120*/  IMAD.WIDE R8, R0, 0x8, R8 ;  /* 0x0000000800087825 */ /* 0x001fcc00078e0208 */
[----:B------:R-:W4:Y:S01]  /*0130*/  LDG.E.64 R8, desc[UR6][R8.64] ;  /* 0x0000000608087981 */ /* 0x000f22000c1e1b00 */
[----:B---3--:R-:W-:-:S05]  /*0140*/  IMAD.WIDE R12, R0, 0x8, R12 ;  /* 0x00000008000c7825 */ /* 0x008fca00078e020c */
[----:B------:R-:W2:Y:S01]  /*0150*/  LDG.E.64 R14, desc[UR6][R12.64] ;  /* 0x000000060c0e7981 */ /* 0x000ea2000c1e1b00 */
[----:B------:R-:W-:-:S04]  /*0160*/  IADD3 R0, PT, PT, R17, R0, RZ ;  /* 0x0000000011007210 */ /* 0x000fc80007ffe0ff */
[----:B------:R-:W-:Y:S01]  /*0170*/  ISETP.GE.AND P0, PT, R0, UR5, PT ;  /* 0x0000000500007c0c */ /* 0x000fe2000bf06270 */
[----:B----4-:R-:W-:-:S08]  /*0180*/  DADD R10, R6, -R8 ;  /* 0x00000000060a7229 */ /* 0x010fd00000000808 */
[----:B--2---:R-:W-:-:S07]  /*0190*/  DFMA R4, R4, R10, R14 ;  /* 0x0000000a0404722b */ /* 0x004fce000000000e */
[----:B------:R1:W-:Y:S01]  /*01a0*/  STG.E.64 desc[UR6][R12.64], R4 ;  /* 0x000000040c007986 */ /* 0x0003e2000c101b06 */
[----:B------:R-:W-:Y:S05]  /*01b0*/  @!P0 BRA `(.L_x_20) ;  /* 0xfffffffc00c08947 */ /* 0x000fea000383ffff */
[----:B------:R-:W-:Y:S05]  /*01c0*/  EXIT ;  /* 0x000000000000794d */ /* 0x000fea0003800000 */
.L_x_21:
        /* <DEDUP_REMOVED lines=11> */
.L_x_47:


//--------------------- .text._Z31gpuTemplateAverageFluxDotNormalIfEvPT_S1_iiii --------------------------
	.section	.text._Z31gpuTemplateAverageFluxDotNormalIfEvPT_S1_iiii,"ax",@progbits
	.align	128
        .global         _Z31gpuTemplateAverageFluxDotNormalIfEvPT_S1_iiii
        .type           _Z31gpuTemplateAverageFluxDotNormalIfEvPT_S1_iiii,@function
        .size           _Z31gpuTemplateAverageFluxDotNormalIfEvPT_S1_iiii,(.L_x_48 - _Z31gpuTemplateAverageFluxDotNormalIfEvPT_S1_iiii)
        .other          _Z31gpuTemplateAverageFluxDotNormalIfEvPT_S1_iiii,@"STO_CUDA_ENTRY STV_DEFAULT"
_Z31gpuTemplateAverageFluxDotNormalIfEvPT_S1_iiii:
.text._Z31gpuTemplateAverageFluxDotNormalIfEvPT_S1_iiii:
        /* <DEDUP_REMOVED lines=8> */
[----:B------:R-:W0:Y:S01]  /*0080*/  LDCU UR4, c[0x0][0x39c] ;  /* 0x00007380ff0477ac */ /* 0x000e220008000800 */
[----:B------:R-:W1:Y:S01]  /*0090*/  LDCU UR5, c[0x0][0x370] ;  /* 0x00006e00ff0577ac */ /* 0x000e620008000800 */
[----:B------:R-:W2:Y:S01]  /*00a0*/  LDCU.64 UR6, c[0x0][0x358] ;  /* 0x00006b00ff0677ac */ /* 0x000ea20008000a00 */
[----:B0-----:R-:W-:Y:S01]  /*00b0*/  UISETP.GT.AND UP0, UPT, UR4, 0x1, UPT ;  /* 0x000000010400788c */ /* 0x001fe2000bf04270 */
[----:B-1----:R-:W-:-:S08]  /*00c0*/  IMAD R15, R15, UR5, RZ ;  /* 0x000000050f0f7c24 */ /* 0x002fd0000f8e02ff */
[----:B--2---:R-:W-:Y:S05]  /*00d0*/  BRA.U UP0, `(.L_x_22) ;  /* 0x0000000100a07547 */ /* 0x004fea000b800000 */
[----:B------:R-:W0:Y:S01]  /*00e0*/  LDC R14, c[0x0][0x398] ;  /* 0x0000e600ff0e7b82 */ /* 0x000e220000000800 */
[----:B------:R-:W-:Y:S01]  /*00f0*/  HFMA2 R8, -RZ, RZ, 0, 0 ;  /* 0x00000000ff087431 */ /* 0x000fe200000001ff */
[----:B------:R-:W1:Y:S06]  /*0100*/  LDCU.64 UR4, c[0x0][0x390] ;  /* 0x00007200ff0477ac */ /* 0x000e6c0008000a00 */
[----:B------:R-:W2:Y:S08]  /*0110*/  LDC R7, c[0x0][0x398] ;  /* 0x0000e600ff077b82 */ /* 0x000eb00000000800 */
[----:B------:R-:W3:Y:S01]  /*0120*/  LDC.64 R4, c[0x0][0x380] ;  /* 0x0000e000ff047b82 */ /* 0x000ee20000000a00 */
[----:B0-----:R-:W-:-:S07]  /*0130*/  IABS R6, R14 ;  /* 0x0000000e00067213 */ /* 0x001fce0000000000 */
[----:B------:R-:W0:Y:S01]  /*0140*/  LDC.64 R2, c[0x0][0x388] ;  /* 0x0000e200ff027b82 */ /* 0x000e220000000a00 */
[----:B------:R-:W-:Y:S01]  /*0150*/  ISETP.NE.AND P0, PT, R14, RZ, PT ;  /* 0x000000ff0e00720c */ /* 0x000fe20003f05270 */
[----:B------:R-:W4:Y:S01]  /*0160*/  I2F.RP R10, R6 ;  /* 0x00000006000a7306 */ /* 0x000f220000209400 */
[----:B------:R-:W-:-:S07]  /*0170*/  LOP3.LUT R14, RZ, R14, RZ, 0x33, !PT ;  /* 0x0000000eff0e7212 */ /* 0x000fce00078e33ff */
[----:B----4-:R-:W4:Y:S02]  /*0180*/  MUFU.RCP R10, R10 ;  /* 0x0000000a000a7308 */ /* 0x010f240000001000 */
[----:B----4-:R-:W-:-:S06]  /*0190*/  IADD3 R9, PT, PT, R10, 0xffffffe, RZ ;  /* 0x0ffffffe0a097810 */ /* 0x010fcc0007ffe0ff */
[----:B------:R-:W4:Y:S02]  /*01a0*/  F2I.FTZ.U32.TRUNC.NTZ R9, R9 ;  /* 0x0000000900097305 */ /* 0x000f24000021f000 */
[----:B----4-:R-:W-:-:S05]  /*01b0*/  IADD3 R11, PT, PT, RZ, -R9, RZ ;  /* 0x80000009ff0b7210 */ /* 0x010fca0007ffe0ff */
[----:B------:R-:W-:-:S04]  /*01c0*/  IMAD R11, R11, R6, RZ ;  /* 0x000000060b0b7224 */ /* 0x000fc800078e02ff */
[----:B0123--:R-:W-:-:S07]  /*01d0*/  IMAD.HI.U32 R8, R9, R11, R8 ;  /* 0x0000000b09087227 */ /* 0x00ffce00078e0008 */
.L_x_23:
[----:B------:R-:W-:Y:S02]  /*01e0*/  IABS R11, R0 ;  /* 0x00000000000b7213 */ /* 0x000fe40000000000 */
[----:B------:R-:W-:Y:S02]  /*01f0*/  IABS R12, R7 ;  /* 0x00000007000c7213 */ /* 0x000fe40000000000 */
[----:B------:R-:W-:Y:S01]  /*0200*/  ISETP.GE.AND P2, PT, R0, RZ, PT ;  /* 0x000000ff0000720c */ /* 0x000fe20003f46270 */
[----:B0-----:R-:W-:-:S05]  /*0210*/  IMAD.HI.U32 R9, R8, R11, RZ ;  /* 0x0000000b08097227 */ /* 0x001fca00078e00ff */
[----:B------:R-:W-:-:S05]  /*0220*/  IADD3 R10, PT, PT, -R9, RZ, RZ ;  /* 0x000000ff090a7210 */ /* 0x000fca0007ffe1ff */
[----:B------:R-:W-:Y:S01]  /*0230*/  IMAD R9, R12, R10, R11 ;  /* 0x0000000a0c097224 */ /* 0x000fe200078e020b */
[----:B------:R-:W-:-:S04]  /*0240*/  IADD3 R11, PT, PT, R0, UR4, RZ ;  /* 0x00000004000b7c10 */ /* 0x000fc8000fffe0ff */
[----:B------:R-:W-:Y:S01]  /*0250*/  ISETP.GT.U32.AND P1, PT, R6, R9, PT ;  /* 0x000000090600720c */ /* 0x000fe20003f24070 */
[----:B------:R-:W-:-:S06]  /*0260*/  IMAD.WIDE R10, R11, 0x4, R4 ;  /* 0x000000040b0a7825 */ /* 0x000fcc00078e0204 */
[----:B------:R-:W2:Y:S06]  /*0270*/  LDG.E R10, desc[UR6][R10.64] ;  /* 0x000000060a0a7981 */ /* 0x000eac000c1e1900 */
[----:B------:R-:W-:-:S04]  /*0280*/  @!P1 IADD3 R9, PT, PT, R9, -R12, RZ ;  /* 0x8000000c09099210 */ /* 0x000fc80007ffe0ff */
[----:B------:R-:W-:-:S13]  /*0290*/  ISETP.GT.U32.AND P1, PT, R6, R9, PT ;  /* 0x000000090600720c */ /* 0x000fda0003f24070 */
[----:B------:R-:W-:-:S04]  /*02a0*/  @!P1 IADD3 R9, PT, PT, R9, -R12, RZ ;  /* 0x8000000c09099210 */ /* 0x000fc80007ffe0ff */
[----:B------:R-:W-:-:S04]  /*02b0*/  @!P2 IADD3 R9, PT, PT, -R9, RZ, RZ ;  /* 0x000000ff0909a210 */ /* 0x000fc80007ffe1ff */
[----:B------:R-:W-:-:S05]  /*02c0*/  SEL R13, R14, R9, !P0 ;  /* 0x000000090e0d7207 */ /* 0x000fca0004000000 */
[----:B------:R-:W-:-:S06]  /*02d0*/  IMAD.WIDE R12, R13, 0x4, R2 ;  /* 0x000000040d0c7825 */ /* 0x000fcc00078e0202 */
[----:B------:R-:W2:Y:S01]  /*02e0*/  LDG.E R13, desc[UR6][R12.64] ;  /* 0x000000060c0d7981 */ /* 0x000ea2000c1e1900 */
[----:B------:R-:W-:Y:S01]  /*02f0*/  IMAD.WIDE R16, R0, 0x4, R4 ;  /* 0x0000000400107825 */ /* 0x000fe200078e0204 */
[----:B------:R-:W-:-:S04]  /*0300*/  IADD3 R0, PT, PT, R15, R0, RZ ;  /* 0x000000000f007210 */ /* 0x000fc80007ffe0ff */
[----:B------:R-:W-:Y:S01]  /*0310*/  ISETP.GE.AND P1, PT, R0, UR5, PT ;  /* 0x0000000500007c0c */ /* 0x000fe2000bf26270 */
[----:B--2---:R-:W-:-:S05]  /*0320*/  FMUL R9, R10, R13 ;  /* 0x0000000d0a097220 */ /* 0x004fca0000400000 */
[----:B------:R0:W-:Y:S07]  /*0330*/  STG.E desc[UR6][R16.64], R9 ;  /* 0x0000000910007986 */ /* 0x0001ee000c101906 */
[----:B------:R-:W-:Y:S05]  /*0340*/  @!P1 BRA `(.L_x_23) ;  /* 0xfffffffc00a49947 */ /* 0x000fea000383ffff */
[----:B------:R-:W-:Y:S05]  /*0350*/  EXIT ;  /* 0x000000000000794d */ /* 0x000fea0003800000 */
.L_x_22:
[----:B------:R-:W-:-:S04]  /*0360*/  UIADD3 UR4, UPT, UPT, UR4, -0x1, URZ ;  /* 0xffffffff04047890 */ /* 0x000fc8000fffe0ff */
[----:B------:R-:W-:-:S04]  /*0370*/  ULOP3.LUT UR4, UR4, 0xfffffff8, URZ, 0xc0, !UPT ;  /* 0xfffffff804047892 */ /* 0x000fc8000f8ec0ff */
[----:B------:R-:W-:-:S12]  /*0380*/  UIADD3 UR4, UPT, UPT, -UR4, URZ, URZ ;  /* 0x000000ff04047290 */ /* 0x000fd8000fffe1ff */
.L_x_28:
[----:B--2---:R-:W0:Y:S01]  /*0390*/  LDC.64 R8, c[0x0][0x398] ;  /* 0x0000e600ff087b82 */ /* 0x004e220000000a00 */
[----:B------:R-:W-:Y:S01]  /*03a0*/  IABS R6, R0 ;  /* 0x0000000000067213 */ /* 0x000fe20000000000 */
[----:B-1----:R-:W1:Y:S01]  /*03b0*/  LDCU UR5, c[0x0][0x390] ;  /* 0x00007200ff0577ac */ /* 0x002e620008000800 */
[----:B------:R-:W-:Y:S02]  /*03c0*/  ISETP.GE.AND P1, PT, R0, RZ, PT ;  /* 0x000000ff0000720c */ /* 0x000fe40003f26270 */
[----:B0-----:R-:W-:Y:S02]  /*03d0*/  IABS R7, R8 ;  /* 0x0000000800077213 */ /* 0x001fe40000000000 */
[----:B------:R-:W-:Y:S02]  /*03e0*/  ISETP.NE.AND P2, PT, R8, RZ, PT ;  /* 0x000000ff0800720c */ /* 0x000fe40003f45270 */
[----:B------:R-:W0:Y:S08]  /*03f0*/  I2F.RP R4, R7 ;  /* 0x0000000700047306 */ /* 0x000e300000209400 */
[----:B0-----:R-:W0:Y:S02]  /*0400*/  MUFU.RCP R4, R4 ;  /* 0x0000000400047308 */ /* 0x001e240000001000 */
[----:B0-----:R-:W-:-:S06]  /*0410*/  IADD3 R5, PT, PT, R4, 0xffffffe, RZ ;  /* 0x0ffffffe04057810 */ /* 0x001fcc0007ffe0ff */
[----:B------:R0:W2:Y:S02]  /*0420*/  F2I.FTZ.U32.TRUNC.NTZ R3, R5 ;  /* 0x0000000500037305 */ /* 0x0000a4000021f000 */
[----:B0-----:R-:W0:Y:S01]  /*0430*/  LDC.64 R4, c[0x0][0x388] ;  /* 0x0000e200ff047b82 */ /* 0x001e220000000a00 */
[----:B--2---:R-:W-:-:S05]  /*0440*/  IADD3 R2, PT, PT, RZ, -R3, RZ ;  /* 0x80000003ff027210 */ /* 0x004fca0007ffe0ff */
[----:B------:R-:W-:Y:S01]  /*0450*/  IMAD R11, R2, R7, RZ ;  /* 0x00000007020b7224 */ /* 0x000fe200078e02ff */
[----:B------:R-:W-:-:S05]  /*0460*/  MOV R2, RZ ;  /* 0x000000ff00027202 */ /* 0x000fca0000000f00 */
[----:B------:R-:W-:-:S06]  /*0470*/  IMAD.HI.U32 R11, R3, R11, R2 ;  /* 0x0000000b030b7227 */ /* 0x000fcc00078e0002 */
[----:B------:R-:W-:-:S05]  /*0480*/  IMAD.HI.U32 R2, R11, R6, RZ ;  /* 0x000000060b027227 */ /* 0x000fca00078e00ff */
[----:B------:R-:W-:-:S05]  /*0490*/  IADD3 R3, PT, PT, -R2, RZ, RZ ;  /* 0x000000ff02037210 */ /* 0x000fca0007ffe1ff */
[C---:B------:R-:W-:Y:S02]  /*04a0*/  IMAD R6, R7.reuse, R3, R6 ;  /* 0x0000000307067224 */ /* 0x040fe400078e0206 */
[----:B------:R-:W2:Y:S03]  /*04b0*/  LDC.64 R2, c[0x0][0x380] ;  /* 0x0000e000ff027b82 */ /* 0x000ea60000000a00 */
[----:B------:R-:W-:-:S13]  /*04c0*/  ISETP.GT.U32.AND P0, PT, R7, R6, PT ;  /* 0x000000060700720c */ /* 0x000fda0003f04070 */
[----:B------:R-:W-:-:S04]  /*04d0*/  @!P0 IADD3 R6, PT, PT, R6, -R7, RZ ;  /* 0x8000000706068210 */ /* 0x000fc80007ffe0ff */
[----:B------:R-:W-:-:S13]  /*04e0*/  ISETP.GT.U32.AND P0, PT, R7, R6, PT ;  /* 0x000000060700720c */ /* 0x000fda0003f04070 */
[----:B------:R-:W-:Y:S02]  /*04f0*/  @!P0 IADD3 R6, PT, PT, R6, -R7, RZ ;  /* 0x8000000706068210 */ /* 0x000fe40007ffe0ff */
[----:B-1----:R-:W-:Y:S02]  /*0500*/  IADD3 R7, PT, PT, R0, UR5, RZ ;  /* 0x0000000500077c10 */ /* 0x002fe4000fffe0ff */
[----:B------:R-:W-:-:S03]  /*0510*/  MOV R11, R6 ;  /* 0x00000006000b7202 */ /* 0x000fc60000000f00 */
[----:B--2---:R-:W-:Y:S01]  /*0520*/  IMAD.WIDE R6, R7, 0x4, R2 ;  /* 0x0000000407067825 */ /* 0x004fe200078e0202 */
[----:B------:R-:W-:Y:S02]  /*0530*/  @!P1 IADD3 R11, PT, PT, -R11, RZ, RZ ;  /* 0x000000ff0b0b9210 */ /* 0x000fe40007ffe1ff */
[----:B------:R-:W-:Y:S02]  /*0540*/  @!P2 LOP3.LUT R11, RZ, R8, RZ, 0x33, !PT ;  /* 0x00000008ff0ba212 */ /* 0x000fe400078e33ff */
[----:B------:R-:W2:Y:S03]  /*0550*/  LDG.E R13, desc[UR6][R6.64] ;  /* 0x00000006060d7981 */ /* 0x000ea6000c1e1900 */
[----:B0-----:R-:W-:-:S05]  /*0560*/  IMAD.WIDE R4, R11, 0x4, R4 ;  /* 0x000000040b047825 */ /* 0x001fca00078e0204 */
[----:B------:R-:W2:Y:S01]  /*0570*/  LDG.E R10, desc[UR6][R4.64] ;  /* 0x00000006040a7981 */ /* 0x000ea2000c1e1900 */
[----:B------:R-:W-:-:S04]  /*0580*/  IMAD.WIDE R2, R0, 0x4, R2 ;  /* 0x0000000400027825 */ /* 0x000fc800078e0202 */
[----:B------:R-:W-:Y:S02]  /*0590*/  HFMA2 R11, -RZ, RZ, 0, 5.9604644775390625e-08 ;  /* 0x00000001ff0b7431 */ /* 0x000fe400000001ff */
[----:B--2---:R-:W-:Y:S01]  /*05a0*/  FMUL R13, R13, R10 ;  /* 0x0000000a0d0d7220 */ /* 0x004fe20000400000 */
[----:B------:R-:W-:-:S04]  /*05b0*/  IADD3 R10, PT, PT, R9, -0x2, RZ ;  /* 0xfffffffe090a7810 */ /* 0x000fc80007ffe0ff */
[----:B------:R0:W-:Y:S01]  /*05c0*/  STG.E desc[UR6][R2.64], R13 ;  /* 0x0000000d02007986 */ /* 0x0001e2000c101906 */
[----:B------:R-:W-:-:S13]  /*05d0*/  ISETP.GE.U32.AND P0, PT, R10, 0x7, PT ;  /* 0x000000070a00780c */ /* 0x000fda0003f06070 */
[----:B0-----:R-:W-:Y:S05]  /*05e0*/  @!P0 BRA `(.L_x_24) ;  /* 0x0000000000f88947 */ /* 0x001fea0003800000 */
[----:B------:R-:W0:Y:S01]  /*05f0*/  LDCU UR5, c[0x0][0x394] ;  /* 0x00007280ff0577ac */ /* 0x000e220008000800 */
[----:B------:R-:W-:Y:S02]  /*0600*/  MOV R16, RZ ;  /* 0x000000ff00107202 */ /* 0x000fe40000000f00 */
[----:B------:R-:W-:Y:S01]  /*0610*/  MOV R14, UR4 ;  /* 0x00000004000e7c02 */ /* 0x000fe20008000f00 */
[----:B------:R-:W1:Y:S01]  /*0620*/  LDCU UR8, c[0x0][0x398] ;  /* 0x00007300ff0877ac */ /* 0x000e620008000800 */
[----:B0-----:R-:W-:Y:S02]  /*0630*/  MOV R19, UR5 ;  /* 0x0000000500137c02 */ /* 0x001fe40008000f00 */
[----:B-1----:R-:W-:-:S07]  /*0640*/  MOV R17, UR8 ;  /* 0x0000000800117c02 */ /* 0x002fce0008000f00 */
.L_x_25:
[----:B-1----:R-:W-:Y:S01]  /*0650*/  IMAD.WIDE R10, R19, 0x4, R6 ;  /* 0x00000004130a7825 */ /* 0x002fe200078e0206 */
[----:B------:R-:W0:Y:S03]  /*0660*/  LDC R18, c[0x0][0x394] ;  /* 0x0000e500ff127b82 */ /* 0x000e260000000800 */
[----:B------:R-:W-:Y:S01]  /*0670*/  IMAD.WIDE R20, R17, 0x4, R4 ;  /* 0x0000000411147825 */ /* 0x000fe200078e0204 */
[----:B------:R-:W2:Y:S04]  /*0680*/  LDG.E R12, desc[UR6][R10.64] ;  /* 0x000000060a0c7981 */ /* 0x000ea8000c1e1900 */
[----:B------:R-:W2:Y:S02]  /*0690*/  LDG.E R22, desc[UR6][R20.64] ;  /* 0x0000000614167981 */ /* 0x000ea4000c1e1900 */
[----:B--2---:R-:W-:Y:S01]  /*06a0*/  FFMA R27, R12, R22, R13 ;  /* 0x000000160c1b7223 */ /* 0x004fe2000000000d */
[----:B------:R-:W-:-:S04]  /*06b0*/  IMAD.WIDE R12, R8, 0x4, R20 ;  /* 0x00000004080c7825 */ /* 0x000fc800078e0214 */
[----:B0-----:R-:W-:Y:S01]  /*06c0*/  IMAD.WIDE R22, R18, 0x4, R10 ;  /* 0x0000000412167825 */ /* 0x001fe200078e020a */
[----:B------:R0:W-:Y:S04]  /*06d0*/  STG.E desc[UR6][R2.64], R27 ;  /* 0x0000001b02007986 */ /* 0x0001e8000c101906 */
[----:B------:R-:W2:Y:S04]  /*06e0*/  LDG.E R25, desc[UR6][R12.64] ;  /* 0x000000060c197981 */ /* 0x000ea8000c1e1900 */
[----:B------:R-:W2:Y:S01]  /*06f0*/  LDG.E R24, desc[UR6][R22.64] ;  /* 0x0000000616187981 */ /* 0x000ea2000c1e1900 */
[----:B------:R-:W-:-:S04]  /*0700*/  IMAD.WIDE R10, R8, 0x4, R12 ;  /* 0x00000004080a7825 */ /* 0x000fc800078e020c */
[----:B--2---:R-:W-:Y:S01]  /*0710*/  FFMA R29, R24, R25, R27 ;  /* 0x00000019181d7223 */ /* 0x004fe2000000001b */
[----:B------:R-:W-:-:S04]  /*0720*/  IMAD.WIDE R24, R18, 0x4, R22 ;  /* 0x0000000412187825 */ /* 0x000fc800078e0216 */
[----:B------:R1:W-:Y:S04]  /*0730*/  STG.E desc[UR6][R2.64], R29 ;  /* 0x0000001d02007986 */ /* 0x0003e8000c101906 */
[----:B------:R-:W2:Y:S04]  /*0740*/  LDG.E R20, desc[UR6][R24.64] ;  /* 0x0000000618147981 */ /* 0x000ea8000c1e1900 */
[----:B------:R-:W2:Y:S01]  /*0750*/  LDG.E R21, desc[UR6][R10.64] ;  /* 0x000000060a157981 */ /* 0x000ea2000c1e1900 */
[----:B0-----:R-:W-:-:S04]  /*0760*/  IMAD.WIDE R26, R8, 0x4, R10 ;  /* 0x00000004081a7825 */ /* 0x001fc800078e020a */
[----:B--2---:R-:W-:Y:S01]  /*0770*/  FFMA R28, R20, R21, R29 ;  /* 0x00000015141c7223 */ /* 0x004fe2000000001d */
[----:B------:R-:W-:-:S04]  /*0780*/  IMAD.WIDE R20, R18, 0x4, R24 ;  /* 0x0000000412147825 */ /* 0x000fc800078e0218 */
[----:B------:R-:W-:Y:S04]  /*0790*/  STG.E desc[UR6][R2.64], R28 ;  /* 0x0000001c02007986 */ /* 0x000fe8000c101906 */
[----:B------:R-:W1:Y:S04]  /*07a0*/  LDG.E R13, desc[UR6][R20.64] ;  /* 0x00000006140d7981 */ /* 0x000e68000c1e1900 */
[----:B------:R-:W1:Y:S01]  /*07b0*/  LDG.E R12, desc[UR6][R26.64] ;  /* 0x000000061a0c7981 */ /* 0x000e62000c1e1900 */
[----:B------:R-:W-:-:S04]  /*07c0*/  IMAD.WIDE R22, R8, 0x4, R26 ;  /* 0x0000000408167825 */ /* 0x000fc800078e021a */
[----:B-1----:R-:W-:Y:S01]  /*07d0*/  FFMA R29, R13, R12, R28 ;  /* 0x0000000c0d1d7223 */ /* 0x002fe2000000001c */
[----:B------:R-:W-:-:S04]  /*07e0*/  IMAD.WIDE R12, R18, 0x4, R20 ;  /* 0x00000004120c7825 */ /* 0x000fc800078e0214 */
[----:B------:R0:W-:Y:S04]  /*07f0*/  STG.E desc[UR6][R2.64], R29 ;  /* 0x0000001d02007986 */ /* 0x0001e8000c101906 */
[----:B------:R-:W0:Y:S04]  /*0800*/  LDG.E R10, desc[UR6][R12.64] ;  /* 0x000000060c0a7981 */ /* 0x000e28000c1e1900 */
[----:B------:R-:W0:Y:S01]  /*0810*/  LDG.E R11, desc[UR6][R22.64] ;  /* 0x00000006160b7981 */ /* 0x000e22000c1e1900 */
[----:B------:R-:W-:-:S04]  /*0820*/  IMAD.WIDE R24, R8, 0x4, R22 ;  /* 0x0000000408187825 */ /* 0x000fc800078e0216 */
[----:B0-----:R-:W-:Y:S01]  /*0830*/  FFMA R29, R10, R11, R29 ;  /* 0x0000000b0a1d7223 */ /* 0x001fe2000000001d */
[----:B------:R-:W-:-:S04]  /*0840*/  IMAD.WIDE R10, R18, 0x4, R12 ;  /* 0x00000004120a7825 */ /* 0x000fc800078e020c */
        /* <DEDUP_REMOVED lines=12> */
[----:B------:R1:W-:Y:S04]  /*0910*/  STG.E desc[UR6][R2.64], R11 ;  /* 0x0000000b02007986 */ /* 0x0003e8000c101906 */
[----:B------:R-:W2:Y:S04]  /*0920*/  LDG.E R22, desc[UR6][R22.64] ;  /* 0x0000000616167981 */ /* 0x000ea8000c1e1900 */
[----:B------:R-:W2:Y:S01]  /*0930*/  LDG.E R28, desc[UR6][R28.64] ;  /* 0x000000061c1c7981 */ /* 0x000ea2000c1e1900 */
[----:B------:R-:W-:Y:S02]  /*0940*/  IADD3 R14, PT, PT, R14, 0x8, RZ ;  /* 0x000000080e0e7810 */ /* 0x000fe40007ffe0ff */
[----:B------:R-:W-:-:S02]  /*0950*/  LEA R19, R18, R19, 0x3 ;  /* 0x0000001312137211 */ /* 0x000fc400078e18ff */
[----:B------:R-:W-:Y:S02]  /*0960*/  ISETP.NE.AND P0, PT, R14, RZ, PT ;  /* 0x000000ff0e00720c */ /* 0x000fe40003f05270 */
[----:B------:R-:W-:Y:S02]  /*0970*/  IADD3 R16, PT, PT, R16, 0x8, RZ ;  /* 0x0000000810107810 */ /* 0x000fe40007ffe0ff */
[----:B------:R-:W-:Y:S01]  /*0980*/  LEA R17, R8, R17, 0x3 ;  /* 0x0000001108117211 */ /* 0x000fe200078e18ff */
[----:B--2---:R-:W-:-:S05]  /*0990*/  FFMA R13, R22, R28, R11 ;  /* 0x0000001c160d7223 */ /* 0x004fca000000000b */
[----:B------:R1:W-:Y:S03]  /*09a0*/  STG.E desc[UR6][R2.64], R13 ;  /* 0x0000000d02007986 */ /* 0x0003e6000c101906 */
[----:B------:R-:W-:Y:S05]  /*09b0*/  @P0 BRA `(.L_x_25) ;  /* 0xfffffffc00240947 */ /* 0x000fea000383ffff */
[----:B-1----:R-:W-:-:S07]  /*09c0*/  IADD3 R11, PT, PT, R16, 0x1, RZ ;  /* 0x00000001100b7810 */ /* 0x002fce0007ffe0ff */
.L_x_24:
[----:B------:R-:W-:-:S04]  /*09d0*/  IADD3 R10, PT, PT, R9, -0x1, RZ ;  /* 0xffffffff090a7810 */ /* 0x000fc80007ffe0ff */
[----:B------:R-:W-:-:S13]  /*09e0*/  LOP3.LUT P0, RZ, R10, 0x7, RZ, 0xc0, !PT ;  /* 0x000000070aff7812 */ /* 0x000fda000780c0ff */
[----:B------:R-:W-:Y:S05]  /*09f0*/  @!P0 BRA `(.L_x_26) ;  /* 0x0000000000fc8947 */ /* 0x000fea0003800000 */
[C---:B------:R-:W-:Y:S02]  /*0a00*/  LOP3.LUT R12, R10.reuse, 0x7, RZ, 0xc0, !PT ;  /* 0x000000070a0c7812 */ /* 0x040fe400078ec0ff */
[----:B------:R-:W-:Y:S02]  /*0a10*/  LOP3.LUT P1, RZ, R10, 0x3, RZ, 0xc0, !PT ;  /* 0x000000030aff7812 */ /* 0x000fe4000782c0ff */
[----:B------:R-:W-:-:S04]  /*0a20*/  IADD3 R12, PT, PT, R12, -0x1, RZ ;  /* 0xffffffff0c0c7810 */ /* 0x000fc80007ffe0ff */
[----:B------:R-:W-:-:S13]  /*0a30*/  ISETP.GE.U32.AND P0, PT, R12, 0x3, PT ;  /* 0x000000030c00780c */ /* 0x000fda0003f06070 */
[----:B------:R-:W-:Y:S05]  /*0a40*/  @!P0 BRA `(.L_x_27) ;  /* 0x0000000000708947 */ /* 0x000fea0003800000 */
[----:B------:R-:W0:Y:S01]  /*0a50*/  LDC R12, c[0x0][0x394] ;  /* 0x0000e500ff0c7b82 */ /* 0x000e220000000800 */
[----:B------:R-:W-:-:S04]  /*0a60*/  IMAD R17, R11, R8, RZ ;  /* 0x000000080b117224 */ /* 0x000fc800078e02ff */
[----:B------:R-:W-:-:S05]  /*0a70*/  IMAD.WIDE R16, R17, 0x4, R4 ;  /* 0x0000000411107825 */ /* 0x000fca00078e0204 */
[----:B------:R-:W2:Y:S01]  /*0a80*/  LDG.E R20, desc[UR6][R16.64] ;  /* 0x0000000610147981 */ /* 0x000ea2000c1e1900 */
[----:B0-----:R-:W-:-:S04]  /*0a90*/  IMAD R19, R11, R12, RZ ;  /* 0x0000000c0b137224 */ /* 0x001fc800078e02ff */
[----:B------:R-:W-:-:S05]  /*0aa0*/  IMAD.WIDE R18, R19, 0x4, R6 ;  /* 0x0000000413127825 */ /* 0x000fca00078e0206 */
[----:B------:R-:W2:Y:S01]  /*0ab0*/  LDG.E R14, desc[UR6][R18.64] ;  /* 0x00000006120e7981 */ /* 0x000ea2000c1e1900 */
[----:B------:R-:W-:-:S04]  /*0ac0*/  IMAD.WIDE R22, R8, 0x4, R16 ;  /* 0x0000000408167825 */ /* 0x000fc800078e0210 */
[----:B--2---:R-:W-:Y:S01]  /*0ad0*/  FFMA R13, R14, R20, R13 ;  /* 0x000000140e0d7223 */ /* 0x004fe2000000000d */
        /* <DEDUP_REMOVED lines=14> */
[----:B------:R-:W0:Y:S04]  /*0bc0*/  LDG.E R17, desc[UR6][R16.64] ;  /* 0x0000000610117981 */ /* 0x000e28000c1e1900 */
[----:B------:R-:W0:Y:S01]  /*0bd0*/  LDG.E R18, desc[UR6][R18.64] ;  /* 0x0000000612127981 */ /* 0x000e22000c1e1900 */
[----:B------:R-:W-:Y:S01]  /*0be0*/  IADD3 R11, PT, PT, R11, 0x4, RZ ;  /* 0x000000040b0b7810 */ /* 0x000fe20007ffe0ff */
[----:B0-----:R-:W-:-:S05]  /*0bf0*/  FFMA R13, R17, R18, R14 ;  /* 0x00000012110d7223 */ /* 0x001fca000000000e */
[----:B------:R1:W-:Y:S02]  /*0c00*/  STG.E desc[UR6][R2.64], R13 ;  /* 0x0000000d02007986 */ /* 0x0003e4000c101906 */
.L_x_27:
[----:B------:R-:W-:Y:S05]  /*0c10*/  @!P1 BRA `(.L_x_26) ;  /* 0x0000000000749947 */ /* 0x000fea0003800000 */
[----:B------:R-:W-:-:S04]  /*0c20*/  LOP3.LUT R10, R10, 0x3, RZ, 0xc0, !PT ;  /* 0x000000030a0a7812 */ /* 0x000fc800078ec0ff */
[----:B------:R-:W-:-:S13]  /*0c30*/  ISETP.NE.AND P0, PT, R10, 0x1, PT ;  /* 0x000000010a00780c */ /* 0x000fda0003f05270 */
[----:B------:R-:W0:Y:S01]  /*0c40*/  @P0 LDC R20, c[0x0][0x394] ;  /* 0x0000e500ff140b82 */ /* 0x000e220000000800 */
[----:B------:R-:W-:-:S04]  /*0c50*/  @P0 IMAD R17, R11, R8, RZ ;  /* 0x000000080b110224 */ /* 0x000fc800078e02ff */
[----:B------:R-:W-:-:S05]  /*0c60*/  @P0 IMAD.WIDE R16, R17, 0x4, R4 ;  /* 0x0000000411100825 */ /* 0x000fca00078e0204 */
[----:B------:R-:W2:Y:S01]  /*0c70*/  @P0 LDG.E R12, desc[UR6][R16.64] ;  /* 0x00000006100c0981 */ /* 0x000ea2000c1e1900 */
[----:B0-----:R-:W-:-:S04]  /*0c80*/  @P0 IMAD R19, R11, R20, RZ ;  /* 0x000000140b130224 */ /* 0x001fc800078e02ff */
[----:B------:R-:W-:-:S05]  /*0c90*/  @P0 IMAD.WIDE R18, R19, 0x4, R6 ;  /* 0x0000000413120825 */ /* 0x000fca00078e0206 */
[----:B------:R-:W2:Y:S01]  /*0ca0*/  @P0 LDG.E R10, desc[UR6][R18.64] ;  /* 0x00000006120a0981 */ /* 0x000ea2000c1e1900 */
[----:B------:R-:W-:-:S04]  /*0cb0*/  @P0 IMAD.WIDE R20, R20, 0x4, R18 ;  /* 0x0000000414140825 */ /* 0x000fc800078e0212 */
[----:B------:R-:W-:Y:S01]  /*0cc0*/  @P0 IMAD.WIDE R22, R8, 0x4, R16 ;  /* 0x0000000408160825 */ /* 0x000fe200078e0210 */
[----:B------:R-:W-:-:S04]  /*0cd0*/  LOP3.LUT R9, R9, 0x1, RZ, 0xc0, !PT ;  /* 0x0000000109097812 */ /* 0x000fc800078ec0ff */
[----:B------:R-:W-:Y:S01]  /*0ce0*/  ISETP.NE.U32.AND P1, PT, R9, 0x1, PT ;  /* 0x000000010900780c */ /* 0x000fe20003f25070 */
[----:B--2---:R-:W-:-:S12]  /*0cf0*/  @P0 FFMA R25, R10, R12, R13 ;  /* 0x0000000c0a190223 */ /* 0x004fd8000000000d */
[----:B------:R-:W0:Y:S01]  /*0d00*/  @P1 LDC R10, c[0x0][0x394] ;  /* 0x0000e500ff0a1b82 */ /* 0x000e220000000800 */
[----:B------:R2:W-:Y:S04]  /*0d10*/  @P0 STG.E desc[UR6][R2.64], R25 ;  /* 0x0000001902000986 */ /* 0x0005e8000c101906 */
[----:B------:R-:W1:Y:S04]  /*0d20*/  @P0 LDG.E R20, desc[UR6][R20.64] ;  /* 0x0000000614140981 */ /* 0x000e68000c1e1900 */
[----:B------:R-:W1:Y:S01]  /*0d30*/  @P0 LDG.E R22, desc[UR6][R22.64] ;  /* 0x0000000616160981 */ /* 0x000e62000c1e1900 */
[----:B------:R-:W-:-:S05]  /*0d40*/  @P0 IADD3 R11, PT, PT, R11, 0x2, RZ ;  /* 0x000000020b0b0810 */ /* 0x000fca0007ffe0ff */
[C---:B------:R-:W-:Y:S02]  /*0d50*/  @P1 IMAD R9, R11.reuse, R8, RZ ;  /* 0x000000080b091224 */ /* 0x040fe400078e02ff */
[----:B0-----:R-:W-:Y:S02]  /*0d60*/  @P1 IMAD R11, R11, R10, RZ ;  /* 0x0000000a0b0b1224 */ /* 0x001fe400078e02ff */
[----:B------:R-:W-:-:S04]  /*0d70*/  @P1 IMAD.WIDE R4, R9, 0x4, R4 ;  /* 0x0000000409041825 */ /* 0x000fc800078e0204 */
[----:B------:R-:W-:-:S04]  /*0d80*/  @P1 IMAD.WIDE R6, R11, 0x4, R6 ;  /* 0x000000040b061825 */ /* 0x000fc800078e0206 */
[----:B-1----:R-:W-:-:S05]  /*0d90*/  @P0 FFMA R13, R20, R22, R25 ;  /* 0x00000016140d0223 */ /* 0x002fca0000000019 */
[----:B------:R2:W-:Y:S04]  /*0da0*/  @P0 STG.E desc[UR6][R2.64], R13 ;  /* 0x0000000d02000986 */ /* 0x0005e8000c101906 */
[----:B------:R-:W3:Y:S04]  /*0db0*/  @P1 LDG.E R4, desc[UR6][R4.64] ;  /* 0x0000000604041981 */ /* 0x000ee8000c1e1900 */
[----:B------:R-:W3:Y:S02]  /*0dc0*/  @P1 LDG.E R6, desc[UR6][R6.64] ;  /* 0x0000000606061981 */ /* 0x000ee4000c1e1900 */
[----:B---3--:R-:W-:-:S05]  /*0dd0*/  @P1 FFMA R9, R6, R4, R13 ;  /* 0x0000000406091223 */ /* 0x008fca000000000d */
[----:B------:R2:W-:Y:S02]  /*0de0*/  @P1 STG.E desc[UR6][R2.64], R9 ;  /* 0x0000000902001986 */ /* 0x0005e4000c101906 */
.L_x_26:
[----:B------:R-:W0:Y:S01]  /*0df0*/  LDCU UR5, c[0x0][0x394] ;  /* 0x00007280ff0577ac */ /* 0x000e220008000800 */
[----:B------:R-:W-:-:S04]  /*0e00*/  IADD3 R0, PT, PT, R15, R0, RZ ;  /* 0x000000000f007210 */ /* 0x000fc80007ffe0ff */
[----:B0-----:R-:W-:-:S13]  /*0e10*/  ISETP.GE.AND P0, PT, R0, UR5, PT ;  /* 0x0000000500007c0c */ /* 0x001fda000bf06270 */
[----:B------:R-:W-:Y:S05]  /*0e20*/  @!P0 BRA `(.L_x_28) ;  /* 0xfffffff400588947 */ /* 0x000fea000383ffff */
[----:B------:R-:W-:Y:S05]  /*0e30*/  EXIT ;  /* 0x000000000000794d */ /* 0x000fea0003800000 */
.L_x_29:
        /* <DEDUP_REMOVED lines=12> */
.L_x_48:


//--------------------- .text._Z31gpuTemplateAverageFluxDotNormalIdEvPT_S1_iiii --------------------------
	.section	.text._Z31gpuTemplateAverageFluxDotNormalIdEvPT_S1_iiii,"ax",@progbits
	.align	128
        .global         _Z31gpuTemplateAverageFluxDotNormalIdEvPT_S1_iiii
        .type           _Z31gpuTemplateAverageFluxDotNormalIdEvPT_S1_iiii,@function
        .size           _Z31gpuTemplateAverageFluxDotNormalIdEvPT_S1_iiii,(.L_x_49 - _Z31gpuTemplateAverageFluxDotNormalIdEvPT_S1_iiii)
        .other          _Z31gpuTemplateAverageFluxDotNormalIdEvPT_S1_iiii,@"STO_CUDA_ENTRY STV_DEFAULT"
_Z31gpuTemplateAverageFluxDotNormalIdEvPT_S1_iiii:
.text._Z31gpuTemplateAverageFluxDotNormalIdEvPT_S1_iiii:
        /* <DEDUP_REMOVED lines=10> */
[----:B------:R-:W2:Y:S01]  /*00a0*/  LDCU.64 UR6, c[0x0][0x358] ;  /* 0x00006b00ff0677ac */ /* 0x000ea20008000a00 */
[----:B-1----:R-:W-:Y:S01]  /*00b0*/  IMAD R3, R3, UR4, RZ ;  /* 0x0000000403037c24 */ /* 0x002fe2000f8e02ff */
[----:B0-----:R-:W-:-:S13]  /*00c0*/  ISETP.GT.AND P0, PT, R2, 0x1, PT ;  /* 0x000000010200780c */ /* 0x001fda0003f04270 */
[----:B--2---:R-:W-:Y:S05]  /*00d0*/  @P0 BRA `(.L_x_30) ;  /* 0x0000000000a00947 */ /* 0x004fea0003800000 */
[----:B------:R-:W0:Y:S01]  /*00e0*/  LDC R12, c[0x0][0x398] ;  /* 0x0000e600ff0c7b82 */ /* 0x000e220000000800 */
[----:B------:R-:W1:Y:S07]  /*00f0*/  LDCU.64 UR4, c[0x0][0x390] ;  /* 0x00007200ff0477ac */ /* 0x000e6e0008000a00 */
[----:B------:R-:W2:Y:S08]  /*0100*/  LDC R8, c[0x0][0x398] ;  /* 0x0000e600ff087b82 */ /* 0x000eb00000000800 */
[----:B------:R-:W3:Y:S01]  /*0110*/  LDC.64 R4, c[0x0][0x380] ;  /* 0x0000e000ff047b82 */ /* 0x000ee20000000a00 */
[----:B0-----:R-:W-:-:S07]  /*0120*/  IABS R2, R12 ;  /* 0x0000000c00027213 */ /* 0x001fce0000000000 */
[----:B------:R-:W0:Y:S01]  /*0130*/  LDC.64 R6, c[0x0][0x388] ;  /* 0x0000e200ff067b82 */ /* 0x000e220000000a00 */
[----:B------:R-:W-:Y:S01]  /*0140*/  ISETP.NE.AND P0, PT, R12, RZ, PT ;  /* 0x000000ff0c00720c */ /* 0x000fe20003f05270 */
[----:B------:R-:W4:Y:S08]  /*0150*/  I2F.RP R9, R2 ;  /* 0x0000000200097306 */ /* 0x000f300000209400 */
[----:B----4-:R-:W4:Y:S02]  /*0160*/  MUFU.RCP R9, R9 ;  /* 0x0000000900097308 */ /* 0x010f240000001000 */
[----:B----4-:R-:W-:-:S06]  /*0170*/  IADD3 R10, PT, PT, R9, 0xffffffe, RZ ;  /* 0x0ffffffe090a7810 */ /* 0x010fcc0007ffe0ff */
[----:B------:R4:W5:Y:S02]  /*0180*/  F2I.FTZ.U32.TRUNC.NTZ R11, R10 ;  /* 0x0000000a000b7305 */ /* 0x000964000021f000 */
[----:B----4-:R-:W-:Y:S01]  /*0190*/  HFMA2 R10, -RZ, RZ, 0, 0 ;  /* 0x00000000ff0a7431 */ /* 0x010fe200000001ff */
[----:B-----5:R-:W-:-:S05]  /*01a0*/  IADD3 R13, PT, PT, RZ, -R11, RZ ;  /* 0x8000000bff0d7210 */ /* 0x020fca0007ffe0ff */
[----:B------:R-:W-:-:S04]  /*01b0*/  IMAD R13, R13, R2, RZ ;  /* 0x000000020d0d7224 */ /* 0x000fc800078e02ff */
[----:B------:R-:W-:Y:S01]  /*01c0*/  IMAD.HI.U32 R9, R11, R13, R10 ;  /* 0x0000000d0b097227 */ /* 0x000fe200078e000a */
[----:B0123--:R-:W-:-:S07]  /*01d0*/  LOP3.LUT R10, RZ, R12, RZ, 0x33, !PT ;  /* 0x0000000cff0a7212 */ /* 0x00ffce00078e33ff */
.L_x_31:
[----:B------:R-:W-:Y:S02]  /*01e0*/  IABS R12, R0 ;  /* 0x00000000000c7213 */ /* 0x000fe40000000000 */
[----:B------:R-:W-:Y:S02]  /*01f0*/  IABS R14, R8 ;  /* 0x00000008000e7213 */ /* 0x000fe40000000000 */
[C---:B------:R-:W-:Y:S01]  /*0200*/  ISETP.GE.AND P2, PT, R0.reuse, RZ, PT ;  /* 0x000000ff0000720c */ /* 0x040fe20003f46270 */
[----:B------:R-:W-:Y:S01]  /*0210*/  IMAD.HI.U32 R11, R9, R12, RZ ;  /* 0x0000000c090b7227 */ /* 0x000fe200078e00ff */
[----:B------:R-:W-:-:S04]  /*0220*/  IADD3 R13, PT, PT, R0, UR4, RZ ;  /* 0x00000004000d7c10 */ /* 0x000fc8000fffe0ff */
[----:B------:R-:W-:-:S05]  /*0230*/  IADD3 R11, PT, PT, -R11, RZ, RZ ;  /* 0x000000ff0b0b7210 */ /* 0x000fca0007ffe1ff */
[----:B------:R-:W-:Y:S02]  /*0240*/  IMAD R11, R14, R11, R12 ;  /* 0x0000000b0e0b7224 */ /* 0x000fe400078e020c */
[----:B------:R-:W-:-:S03]  /*0250*/  IMAD.WIDE R12, R13, 0x8, R4 ;  /* 0x000000080d0c7825 */ /* 0x000fc600078e0204 */
[----:B------:R-:W-:-:S03]  /*0260*/  ISETP.GT.U32.AND P1, PT, R2, R11, PT ;  /* 0x0000000b0200720c */ /* 0x000fc60003f24070 */
[----:B------:R-:W2:Y:S10]  /*0270*/  LDG.E.64 R12, desc[UR6][R12.64] ;  /* 0x000000060c0c7981 */ /* 0x000eb4000c1e1b00 */
[----:B------:R-:W-:-:S05]  /*0280*/  @!P1 IMAD.IADD R11, R11, 0x1, -R14 ;  /* 0x000000010b0b9824 */ /* 0x000fca00078e0a0e */
[----:B------:R-:W-:-:S13]  /*0290*/  ISETP.GT.U32.AND P1, PT, R2, R11, PT ;  /* 0x0000000b0200720c */ /* 0x000fda0003f24070 */
[----:B------:R-:W-:-:S04]  /*02a0*/  @!P1 IADD3 R11, PT, PT, R11, -R14, RZ ;  /* 0x8000000e0b0b9210 */ /* 0x000fc80007ffe0ff */
[----:B------:R-:W-:-:S04]  /*02b0*/  @!P2 IADD3 R11, PT, PT, -R11, RZ, RZ ;  /* 0x000000ff0b0ba210 */ /* 0x000fc80007ffe1ff */
[----:B------:R-:W-:-:S05]  /*02c0*/  SEL R15, R10, R11, !P0 ;  /* 0x0000000b0a0f7207 */ /* 0x000fca0004000000 */
[----:B------:R-:W-:-:S06]  /*02d0*/  IMAD.WIDE R14, R15, 0x8, R6 ;  /* 0x000000080f0e7825 */ /* 0x000fcc00078e0206 */
[----:B------:R-:W2:Y:S01]  /*02e0*/  LDG.E.64 R14, desc[UR6][R14.64] ;  /* 0x000000060e0e7981 */ /* 0x000ea2000c1e1b00 */
[----:B0-----:R-:W-:-:S04]  /*02f0*/  IMAD.WIDE R18, R0, 0x8, R4 ;  /* 0x0000000800127825 */ /* 0x001fc800078e0204 */
[----:B------:R-:W-:-:S05]  /*0300*/  IMAD.IADD R0, R3, 0x1, R0 ;  /* 0x0000000103007824 */ /* 0x000fca00078e0200 */
[----:B------:R-:W-:Y:S01]  /*0310*/  ISETP.GE.AND P1, PT, R0, UR5, PT ;  /* 0x0000000500007c0c */ /* 0x000fe2000bf26270 */
[----:B--2---:R-:W-:-:S07]  /*0320*/  DMUL R16, R12, R14 ;  /* 0x0000000e0c107228 */ /* 0x004fce0000000000 */
[----:B------:R0:W-:Y:S05]  /*0330*/  STG.E.64 desc[UR6][R18.64], R16 ;  /* 0x0000001012007986 */ /* 0x0001ea000c101b06 */
[----:B------:R-:W-:Y:S05]  /*0340*/  @!P1 BRA `(.L_x_31) ;  /* 0xfffffffc00a49947 */ /* 0x000fea000383ffff */
[----:B------:R-:W-:Y:S05]  /*0350*/  EXIT ;  /* 0x000000000000794d */ /* 0x000fea0003800000 */
.L_x_30:
[C---:B------:R-:W-:Y:S02]  /*0360*/  IADD3 R4, PT, PT, R2.reuse, -0x1, RZ ;  /* 0xffffffff02047810 */ /* 0x040fe40007ffe0ff */
[----:B------:R-:W-:Y:S02]  /*0370*/  IADD3 R2, PT, PT, R2, 0x3, RZ ;  /* 0x0000000302027810 */ /* 0x000fe40007ffe0ff */
[C---:B------:R-:W-:Y:S02]  /*0380*/  LOP3.LUT R5, R4.reuse, 0x7, RZ, 0xc0, !PT ;  /* 0x0000000704057812 */ /* 0x040fe400078ec0ff */
[----:B------:R-:W-:Y:S02]  /*0390*/  LOP3.LUT R4, R4, 0xfffffff8, RZ, 0xc0, !PT ;  /* 0xfffffff804047812 */ /* 0x000fe400078ec0ff */
[----:B------:R-:W-:Y:S02]  /*03a0*/  LOP3.LUT R6, R2, 0x3, RZ, 0xc0, !PT ;  /* 0x0000000302067812 */ /* 0x000fe400078ec0ff */
[----:B------:R-:W-:Y:S01]  /*03b0*/  IADD3 R5, PT, PT, R5, -0x1, RZ ;  /* 0xffffffff05057810 */ /* 0x000fe20007ffe0ff */
[----:B------:R-:W-:Y:S01]  /*03c0*/  IMAD.MOV R4, RZ, RZ, -R4 ;  /* 0x000000ffff047224 */ /* 0x000fe200078e0a04 */
[----:B------:R-:W-:-:S02]  /*03d0*/  ISETP.NE.AND P0, PT, R6, 0x1, PT ;  /* 0x000000010600780c */ /* 0x000fc40003f05270 */
[----:B------:R-:W-:-:S13]  /*03e0*/  ISETP.GE.U32.AND P1, PT, R5, 0x3, PT ;  /* 0x000000030500780c */ /* 0x000fda0003f26070 */
.L_x_36:
[----:B0---4-:R-:W0:Y:S01]  /*03f0*/  LDC.64 R12, c[0x0][0x398] ;  /* 0x0000e600ff0c7b82 */ /* 0x011e220000000a00 */
[----:B--23--:R-:W-:Y:S01]  /*0400*/  MOV R6, RZ ;  /* 0x000000ff00067202 */ /* 0x00cfe20000000f00 */
[----:B------:R-:W1:Y:S01]  /*0410*/  LDCU UR4, c[0x0][0x390] ;  /* 0x00007200ff0477ac */ /* 0x000e620008000800 */
[----:B------:R-:W-:Y:S02]  /*0420*/  IABS R9, R0 ;  /* 0x0000000000097213 */ /* 0x000fe40000000000 */
[C---:B------:R-:W-:Y:S02]  /*0430*/  ISETP.GE.AND P3, PT, R0.reuse, RZ, PT ;  /* 0x000000ff0000720c */ /* 0x040fe40003f66270 */
[----:B-1----:R-:W-:Y:S02]  /*0440*/  IADD3 R11, PT, PT, R0, UR4, RZ ;  /* 0x00000004000b7c10 */ /* 0x002fe4000fffe0ff */
[----:B0-----:R-:W-:Y:S02]  /*0450*/  IABS R10, R12 ;  /* 0x0000000c000a7213 */ /* 0x001fe40000000000 */
[----:B------:R-:W-:-:S02]  /*0460*/  ISETP.NE.AND P4, PT, R12, RZ, PT ;  /* 0x000000ff0c00720c */ /* 0x000fc40003f85270 */
[----:B------:R-:W0:Y:S08]  /*0470*/  I2F.RP R8, R10 ;  /* 0x0000000a00087306 */ /* 0x000e300000209400 */
[----:B0-----:R-:W0:Y:S02]  /*0480*/  MUFU.RCP R8, R8 ;  /* 0x0000000800087308 */ /* 0x001e240000001000 */
[----:B0-----:R-:W-:-:S06]  /*0490*/  IADD3 R7, PT, PT, R8, 0xffffffe, RZ ;  /* 0x0ffffffe08077810 */ /* 0x001fcc0007ffe0ff */
[----:B------:R-:W0:Y:S02]  /*04a0*/  F2I.FTZ.U32.TRUNC.NTZ R7, R7 ;  /* 0x0000000700077305 */ /* 0x000e24000021f000 */
[----:B0-----:R-:W-:-:S05]  /*04b0*/  IADD3 R5, PT, PT, RZ, -R7, RZ ;  /* 0x80000007ff057210 */ /* 0x001fca0007ffe0ff */
[----:B------:R-:W-:-:S04]  /*04c0*/  IMAD R5, R5, R10, RZ ;  /* 0x0000000a05057224 */ /* 0x000fc800078e02ff */
[----:B------:R-:W-:Y:S01]  /*04d0*/  IMAD.HI.U32 R5, R7, R5, R6 ;  /* 0x0000000507057227 */ /* 0x000fe200078e0006 */
[----:B------:R-:W-:Y:S02]  /*04e0*/  MOV R6, R9 ;  /* 0x0000000900067202 */ /* 0x000fe40000000f00 */
[----:B------:R-:W0:Y:S03]  /*04f0*/  LDC.64 R8, c[0x0][0x388] ;  /* 0x0000e200ff087b82 */ /* 0x000e260000000a00 */
[----:B------:R-:W-:-:S04]  /*0500*/  IMAD.HI.U32 R5, R5, R6, RZ ;  /* 0x0000000605057227 */ /* 0x000fc800078e00ff */
[----:B------:R-:W-:-:S04]  /*0510*/  IMAD.MOV R5, RZ, RZ, -R5 ;  /* 0x000000ffff057224 */ /* 0x000fc800078e0a05 */
[C---:B------:R-:W-:Y:S02]  /*0520*/  IMAD R5, R10.reuse, R5, R6 ;  /* 0x000000050a057224 */ /* 0x040fe400078e0206 */
[----:B------:R-:W1:Y:S03]  /*0530*/  LDC.64 R6, c[0x0][0x380] ;  /* 0x0000e000ff067b82 */ /* 0x000e660000000a00 */
[----:B------:R-:W-:-:S13]  /*0540*/  ISETP.GT.U32.AND P2, PT, R10, R5, PT ;  /* 0x000000050a00720c */ /* 0x000fda0003f44070 */
[----:B------:R-:W-:-:S04]  /*0550*/  @!P2 IADD3 R5, PT, PT, R5, -R10, RZ ;  /* 0x8000000a0505a210 */ /* 0x000fc80007ffe0ff */
[----:B------:R-:W-:-:S13]  /*0560*/  ISETP.GT.U32.AND P2, PT, R10, R5, PT ;  /* 0x000000050a00720c */ /* 0x000fda0003f44070 */
[----:B------:R-:W-:Y:S01]  /*0570*/  @!P2 IADD3 R5, PT, PT, R5, -R10, RZ ;  /* 0x8000000a0505a210 */ /* 0x000fe20007ffe0ff */
[----:B-1----:R-:W-:-:S03]  /*0580*/  IMAD.WIDE R10, R11, 0x8, R6 ;  /* 0x000000080b0a7825 */ /* 0x002fc600078e0206 */
[----:B------:R-:W-:Y:S02]  /*0590*/  @!P3 IADD3 R5, PT, PT, -R5, RZ, RZ ;  /* 0x000000ff0505b210 */ /* 0x000fe40007ffe1ff */
[----:B------:R-:W-:Y:S01]  /*05a0*/  @!P4 LOP3.LUT R5, RZ, R12, RZ, 0x33, !PT ;  /* 0x0000000cff05c212 */ /* 0x000fe200078e33ff */
[----:B------:R-:W2:Y:S04]  /*05b0*/  LDG.E.64 R20, desc[UR6][R10.64] ;  /* 0x000000060a147981 */ /* 0x000ea8000c1e1b00 */
[----:B0-----:R-:W-:-:S05]  /*05c0*/  IMAD.WIDE R8, R5, 0x8, R8 ;  /* 0x0000000805087825 */ /* 0x001fca00078e0208 */
[----:B------:R-:W2:Y:S01]  /*05d0*/  LDG.E.64 R14, desc[UR6][R8.64] ;  /* 0x00000006080e7981 */ /* 0x000ea2000c1e1b00 */
[----:B------:R-:W-:-:S04]  /*05e0*/  IMAD.WIDE R6, R0, 0x8, R6 ;  /* 0x0000000800067825 */ /* 0x000fc800078e0206 */
[----:B------:R-:W-:-:S05]  /*05f0*/  VIADD R5, R13, 0xfffffffe ;  /* 0xfffffffe0d057836 */ /* 0x000fca0000000000 */
[----:B------:R-:W-:Y:S02]  /*0600*/  ISETP.GE.U32.AND P2, PT, R5, 0x7, PT ;  /* 0x000000070500780c */ /* 0x000fe40003f46070 */
[----:B------:R-:W-:Y:S01]  /*0610*/  MOV R5, 0x1 ;  /* 0x0000000100057802 */ /* 0x000fe20000000f00 */
[----:B--2---:R-:W-:-:S07]  /*0620*/  DMUL R20, R20, R14 ;  /* 0x0000000e14147228 */ /* 0x004fce0000000000 */
[----:B------:R0:W-:Y:S03]  /*0630*/  STG.E.64 desc[UR6][R6.64], R20 ;  /* 0x0000001406007986 */ /* 0x0001e6000c101b06 */
[----:B------:R-:W-:Y:S05]  /*0640*/  @!P2 BRA `(.L_x_32) ;  /* 0x0000000000f8a947 */ /* 0x000fea0003800000 */
[----:B------:R-:W1:Y:S01]  /*0650*/  LDCU UR4, c[0x0][0x394] ;  /* 0x00007280ff0477ac */ /* 0x000e620008000800 */
[----:B------:R-:W-:Y:S02]  /*0660*/  MOV R24, RZ ;  /* 0x000000ff00187202 */ /* 0x000fe40000000f00 */
[----:B------:R-:W-:Y:S01]  /*0670*/  MOV R5, R4 ;  /* 0x0000000400057202 */ /* 0x000fe20000000f00 */
[----:B------:R-:W2:Y:S01]  /*0680*/  LDCU UR5, c[0x0][0x398] ;  /* 0x00007300ff0577ac */ /* 0x000ea20008000800 */
[----:B-1----:R-:W-:Y:S01]  /*0690*/  MOV R27, UR4 ;  /* 0x00000004001b7c02 */ /* 0x002fe20008000f00 */
[----:B--2---:R-:W-:-:S07]  /*06a0*/  IMAD.U32 R25, RZ, RZ, UR5 ;  /* 0x00000005ff197e24 */ /* 0x004fce000f8e00ff */
.L_x_33:
[----:B------:R-:W-:Y:S01]  /*06b0*/  IMAD.WIDE R28, R27, 0x8, R10 ;  /* 0x000000081b1c7825 */ /* 0x000fe200078e020a */
[----:B------:R-:W1:Y:S03]  /*06c0*/  LDC R26, c[0x0][0x394] ;  /* 0x0000e500ff1a7b82 */ /* 0x000e660000000800 */
[----:B------:R-:W-:Y:S01]  /*06d0*/  IMAD.WIDE R18, R25, 0x8, R8 ;  /* 0x0000000819127825 */ /* 0x000fe200078e0208 */
[----:B------:R-:W0:Y:S04]  /*06e0*/  LDG.E.64 R16, desc[UR6][R28.64] ;  /* 0x000000061c107981 */ /* 0x000e28000c1e1b00 */
[----:B--2---:R2:W0:Y:S02]  /*06f0*/  LDG.E.64 R14, desc[UR6][R18.64] ;  /* 0x00000006120e7981 */ /* 0x004424000c1e1b00 */
[----:B--2---:R-:W-:Y:S01]  /*0700*/  IMAD.WIDE R18, R12, 0x8, R18 ;  /* 0x000000080c127825 */ /* 0x004fe200078e0212 */
[----:B0-----:R-:W-:-:S03]  /*0710*/  DFMA R20, R16, R14, R20 ;  /* 0x0000000e1014722b */ /* 0x001fc60000000014 */
[----:B-1----:R-:W-:-:S04]  /*0720*/  IMAD.WIDE R16, R26, 0x8, R28 ;  /* 0x000000081a107825 */ /* 0x002fc800078e021c */
[----:B------:R0:W-:Y:S04]  /*0730*/  STG.E.64 desc[UR6][R6.64], R20 ;  /* 0x0000001406007986 */ /* 0x0001e8000c101b06 */
[----:B------:R-:W2:Y:S04]  /*0740*/  LDG.E.64 R22, desc[UR6][R18.64] ;  /* 0x0000000612167981 */ /* 0x000ea8000c1e1b00 */
[----:B------:R-:W2:Y:S02]  /*0750*/  LDG.E.64 R14, desc[UR6][R16.64] ;  /* 0x00000006100e7981 */ /* 0x000ea4000c1e1b00 */
[----:B--2---:R-:W-:Y:S01]  /*0760*/  DFMA R22, R14, R22, R20 ;  /* 0x000000160e16722b */ /* 0x004fe20000000014 */
[----:B------:R-:W-:-:S04]  /*0770*/  IMAD.WIDE R14, R26, 0x8, R16 ;  /* 0x000000081a0e7825 */ /* 0x000fc800078e0210 */
[----:B0-----:R-:W-:Y:S02]  /*0780*/  IMAD.WIDE R20, R12, 0x8, R18 ;  /* 0x000000080c147825 */ /* 0x001fe400078e0212 */
[----:B------:R0:W-:Y:S04]  /*0790*/  STG.E.64 desc[UR6][R6.64], R22 ;  /* 0x0000001606007986 */ /* 0x0001e8000c101b06 */
[----:B------:R1:W2:Y:S04]  /*07a0*/  LDG.E.64 R16, desc[UR6][R14.64] ;  /* 0x000000060e107981 */ /* 0x0002a8000c1e1b00 */
[----:B------:R-:W2:Y:S01]  /*07b0*/  LDG.E.64 R28, desc[UR6][R20.64] ;  /* 0x00000006141c7981 */ /* 0x000ea2000c1e1b00 */
[----:B-1----:R-:W-:Y:S01]  /*07c0*/  IMAD.WIDE R14, R26, 0x8, R14 ;  /* 0x000000081a0e7825 */ /* 0x002fe200078e020e */
[----:B--2---:R-:W-:-:S03]  /*07d0*/  DFMA R28, R16, R28, R22 ;  /* 0x0000001c101c722b */ /* 0x004fc60000000016 */
[----:B0-----:R-:W-:-:S04]  /*07e0*/  IMAD.WIDE R22, R12, 0x8, R20 ;  /* 0x000000080c167825 */ /* 0x001fc800078e0214 */
[----:B------:R0:W-:Y:S04]  /*07f0*/  STG.E.64 desc[UR6][R6.64], R28 ;  /* 0x0000001c06007986 */ /* 0x0001e8000c101b06 */
[----:B------:R-:W2:Y:S04]  /*0800*/  LDG.E.64 R16, desc[UR6][R14.64] ;  /* 0x000000060e107981 */ /* 0x000ea8000c1e1b00 */
[----:B------:R1:W2:Y:S02]  /*0810*/  LDG.E.64 R18, desc[UR6][R22.64] ;  /* 0x0000000616127981 */ /* 0x0002a4000c1e1b00 */
[----:B-1----:R-:W-:Y:S01]  /*0820*/  IMAD.WIDE R22, R12, 0x8, R22 ;  /* 0x000000080c167825 */ /* 0x002fe200078e0216 */
[----:B--2---:R-:W-:-:S03]  /*0830*/  DFMA R18, R16, R18, R28 ;  /* 0x000000121012722b */ /* 0x004fc6000000001c */
[----:B0-----:R-:W-:-:S04]  /*0840*/  IMAD.WIDE R28, R26, 0x8, R14 ;  /* 0x000000081a1c7825 */ /* 0x001fc800078e020e */
[----:B------:R0:W-:Y:S04]  /*0850*/  STG.E.64 desc[UR6][R6.64], R18 ;  /* 0x0000001206007986 */ /* 0x0001e8000c101b06 */
[----:B------:R1:W2:Y:S04]  /*0860*/  LDG.E.64 R14, desc[UR6][R28.64] ;  /* 0x000000061c0e7981 */ /* 0x0002a8000c1e1b00 */
[----:B------:R-:W2:Y:S01]  /*0870*/  LDG.E.64 R20, desc[UR6][R22.64] ;  /* 0x0000000616147981 */ /* 0x000ea2000c1e1b00 */
[----:B------:R-:W-:-:S04]  /*0880*/  IMAD.WIDE R16, R26, 0x8, R28 ;  /* 0x000000081a107825 */ /* 0x000fc800078e021c */
[----:B-1----:R-:W-:Y:S01]  /*0890*/  IMAD.WIDE R28, R12, 0x8, R22 ;  /* 0x000000080c1c7825 */ /* 0x002fe200078e0216 */
[----:B--2---:R-:W-:-:S07]  /*08a0*/  DFMA R20, R14, R20, R18 ;  /* 0x000000140e14722b */ /* 0x004fce0000000012 */
[----:B------:R1:W-:Y:S04]  /*08b0*/  STG.E.64 desc[UR6][R6.64], R20 ;  /* 0x0000001406007986 */ /* 0x0003e8000c101b06 */
[----:B0-----:R0:W2:Y:S04]  /*08c0*/  LDG.E.64 R18, desc[UR6][R16.64] ;  /* 0x0000000610127981 */ /* 0x0010a8000c1e1b00 */
[----:B------:R-:W2:Y:S01]  /*08d0*/  LDG.E.64 R14, desc[UR6][R28.64] ;  /* 0x000000061c0e7981 */ /* 0x000ea2000c1e1b00 */
[----:B0-----:R-:W-:Y:S01]  /*08e0*/  IMAD.WIDE R16, R26, 0x8, R16 ;  /* 0x000000081a107825 */ /* 0x001fe200078e0210 */
[----:B--2---:R-:W-:-:S03]  /*08f0*/  DFMA R14, R18, R14, R20 ;  /* 0x0000000e120e722b */ /* 0x004fc60000000014 */
[----:B------:R-:W-:-:S04]  /*0900*/  IMAD.WIDE R18, R12, 0x8, R28 ;  /* 0x000000080c127825 */ /* 0x000fc800078e021c */
[----:B------:R2:W-:Y:S04]  /*0910*/  STG.E.64 desc[UR6][R6.64], R14 ;  /* 0x0000000e06007986 */ /* 0x0005e8000c101b06 */
[----:B-1----:R-:W3:Y:S04]  /*0920*/  LDG.E.64 R20, desc[UR6][R16.64] ;  /* 0x0000000610147981 */ /* 0x002ee8000c1e1b00 */
[----:B------:R0:W3:Y:S01]  /*0930*/  LDG.E.64 R22, desc[UR6][R18.64] ;  /* 0x0000000612167981 */ /* 0x0000e2000c1e1b00 */
[----:B------:R-:W-:-:S04]  /*0940*/  IMAD.WIDE R28, R26, 0x8, R16 ;  /* 0x000000081a1c7825 */ /* 0x000fc800078e0210 */
[----:B0-----:R-:W-:Y:S01]  /*0950*/  IMAD.WIDE R18, R12, 0x8, R18 ;  /* 0x000000080c127825 */ /* 0x001fe200078e0212 */
[----:B---3--:R-:W-:-:S07]  /*0960*/  DFMA R22, R20, R22, R14 ;  /* 0x000000161416722b */ /* 0x008fce000000000e */
[----:B------:R2:W-:Y:S04]  /*0970*/  STG.E.64 desc[UR6][R6.64], R22 ;  /* 0x0000001606007986 */ /* 0x0005e8000c101b06 */
[----:B------:R-:W3:Y:S04]  /*0980*/  LDG.E.64 R28, desc[UR6][R28.64] ;  /* 0x000000061c1c7981 */ /* 0x000ee8000c1e1b00 */
[----:B------:R-:W3:Y:S01]  /*0990*/  LDG.E.64 R20, desc[UR6][R18.64] ;  /* 0x0000000612147981 */ /* 0x000ee2000c1e1b00 */
[----:B------:R-:W-:Y:S02]  /*09a0*/  IADD3 R5, PT, PT, R5, 0x8, RZ ;  /* 0x0000000805057810 */ /* 0x000fe40007ffe0ff */
[----:B------:R-:W-:-:S02]  /*09b0*/  LEA R27, R26, R27, 0x3 ;  /* 0x0000001b1a1b7211 */ /* 0x000fc400078e18ff */
[----:B------:R-:W-:Y:S02]  /*09c0*/  ISETP.NE.AND P2, PT, R5, RZ, PT ;  /* 0x000000ff0500720c */ /* 0x000fe40003f45270 */
[----:B------:R-:W-:Y:S02]  /*09d0*/  IADD3 R24, PT, PT, R24, 0x8, RZ ;  /* 0x0000000818187810 */ /* 0x000fe40007ffe0ff */
[----:B------:R-:W-:Y:S01]  /*09e0*/  LEA R25, R12, R25, 0x3 ;  /* 0x000000190c197211 */ /* 0x000fe200078e18ff */
[----:B---3--:R-:W-:-:S07]  /*09f0*/  DFMA R20, R28, R20, R22 ;  /* 0x000000141c14722b */ /* 0x008fce0000000016 */
[----:B------:R2:W-:Y:S01]  /*0a00*/  STG.E.64 desc[UR6][R6.64], R20 ;  /* 0x0000001406007986 */ /* 0x0005e2000c101b06 */
[----:B------:R-:W-:Y:S05]  /*0a10*/  @P2 BRA `(.L_x_33) ;  /* 0xfffffffc00242947 */ /* 0x000fea000383ffff */
[----:B------:R-:W-:-:S07]  /*0a20*/  VIADD R5, R24, 0x1 ;  /* 0x0000000118057836 */ /* 0x000fce0000000000 */
.L_x_32:
[----:B------:R-:W-:-:S04]  /*0a30*/  IADD3 R13, PT, PT, R13, -0x1, RZ ;  /* 0xffffffff0d0d7810 */ /* 0x000fc80007ffe0ff */
[----:B------:R-:W-:-:S13]  /*0a40*/  LOP3.LUT P2, RZ, R13, 0x7, RZ, 0xc0, !PT ;  /* 0x000000070dff7812 */ /* 0x000fda000784c0ff */
[----:B------:R-:W-:Y:S05]  /*0a50*/  @!P2 BRA `(.L_x_34) ;  /* 0x0000000000e4a947 */ /* 0x000fea0003800000 */
[----:B------:R-:W-:Y:S01]  /*0a60*/  LOP3.LUT P2, RZ, R13, 0x3, RZ, 0xc0, !PT ;  /* 0x000000030dff7812 */ /* 0x000fe2000784c0ff */
[----:B------:R-:W-:-:S12]  /*0a70*/  @!P1 BRA `(.L_x_35) ;  /* 0x0000000000709947 */ /* 0x000fd80003800000 */
[----:B------:R-:W1:Y:S01]  /*0a80*/  LDC R13, c[0x0][0x394] ;  /* 0x0000e500ff0d7b82 */ /* 0x000e620000000800 */
[----:B--2---:R-:W-:-:S04]  /*0a90*/  IMAD R23, R5, R12, RZ ;  /* 0x0000000c05177224 */ /* 0x004fc800078e02ff */
[----:B------:R-:W-:-:S05]  /*0aa0*/  IMAD.WIDE R22, R23, 0x8, R8 ;  /* 0x0000000817167825 */ /* 0x000fca00078e0208 */
[----:B------:R-:W2:Y:S01]  /*0ab0*/  LDG.E.64 R28, desc[UR6][R22.64] ;  /* 0x00000006161c7981 */ /* 0x000ea2000c1e1b00 */
[----:B-1----:R-:W-:-:S04]  /*0ac0*/  IMAD R27, R5, R13, RZ ;  /* 0x0000000d051b7224 */ /* 0x002fc800078e02ff */
[----:B------:R-:W-:-:S05]  /*0ad0*/  IMAD.WIDE R26, R27, 0x8, R10 ;  /* 0x000000081b1a7825 */ /* 0x000fca00078e020a */
[----:B------:R1:W2:Y:S01]  /*0ae0*/  LDG.E.64 R14, desc[UR6][R26.64] ;  /* 0x000000061a0e7981 */ /* 0x0002a2000c1e1b00 */
[----:B------:R-:W-:-:S04]  /*0af0*/  IMAD.WIDE R24, R12, 0x8, R22 ;  /* 0x000000080c187825 */ /* 0x000fc800078e0216 */
[----:B-1----:R-:W-:Y:S01]  /*0b00*/  IMAD.WIDE R26, R13, 0x8, R26 ;  /* 0x000000080d1a7825 */ /* 0x002fe200078e021a */
[----:B--2---:R-:W-:-:S07]  /*0b10*/  DFMA R28, R14, R28, R20 ;  /* 0x0000001c0e1c722b */ /* 0x004fce0000000014 */
[----:B------:R1:W-:Y:S04]  /*0b20*/  STG.E.64 desc[UR6][R6.64], R28 ;  /* 0x0000001c06007986 */ /* 0x0003e8000c101b06 */
[----:B------:R-:W2:Y:S04]  /*0b30*/  LDG.E.64 R14, desc[UR6][R26.64] ;  /* 0x000000061a0e7981 */ /* 0x000ea8000c1e1b00 */
[----:B------:R-:W2:Y:S01]  /*0b40*/  LDG.E.64 R16, desc[UR6][R24.64] ;  /* 0x0000000618107981 */ /* 0x000ea2000c1e1b00 */
[----:B------:R-:W-:Y:S01]  /*0b50*/  IMAD.WIDE R18, R12, 0x8, R24 ;  /* 0x000000080c127825 */ /* 0x000fe200078e0218 */
[----:B--2---:R-:W-:-:S03]  /*0b60*/  DFMA R14, R14, R16, R28 ;  /* 0x000000100e0e722b */ /* 0x004fc6000000001c */
[----:B------:R-:W-:-:S04]  /*0b70*/  IMAD.WIDE R16, R13, 0x8, R26 ;  /* 0x000000080d107825 */ /* 0x000fc800078e021a */
[----:B------:R3:W-:Y:S04]  /*0b80*/  STG.E.64 desc[UR6][R6.64], R14 ;  /* 0x0000000e06007986 */ /* 0x0007e8000c101b06 */
[----:B0-----:R0:W2:Y:S04]  /*0b90*/  LDG.E.64 R20, desc[UR6][R16.64] ;  /* 0x0000000610147981 */ /* 0x0010a8000c1e1b00 */
[----:B------:R-:W2:Y:S01]  /*0ba0*/  LDG.E.64 R22, desc[UR6][R18.64] ;  /* 0x0000000612167981 */ /* 0x000ea2000c1e1b00 */
[----:B-1----:R-:W-:-:S04]  /*0bb0*/  IMAD.WIDE R28, R12, 0x8, R18 ;  /* 0x000000080c1c7825 */ /* 0x002fc800078e0212 */
[----:B0-----:R-:W-:Y:S01]  /*0bc0*/  IMAD.WIDE R16, R13, 0x8, R16 ;  /* 0x000000080d107825 */ /* 0x001fe200078e0210 */
[----:B--2---:R-:W-:-:S07]  /*0bd0*/  DFMA R22, R20, R22, R14 ;  /* 0x000000161416722b */ /* 0x004fce000000000e */
[----:B------:R3:W-:Y:S04]  /*0be0*/  STG.E.64 desc[UR6][R6.64], R22 ;  /* 0x0000001606007986 */ /* 0x0007e8000c101b06 */
[----:B------:R-:W2:Y:S04]  /*0bf0*/  LDG.E.64 R20, desc[UR6][R16.64] ;  /* 0x0000000610147981 */ /* 0x000ea8000c1e1b00 */
[----:B------:R-:W2:Y:S01]  /*0c00*/  LDG.E.64 R28, desc[UR6][R28.64] ;  /* 0x000000061c1c7981 */ /* 0x000ea2000c1e1b00 */
[----:B------:R-:W-:Y:S01]  /*0c10*/  IADD3 R5, PT, PT, R5, 0x4, RZ ;  /* 0x0000000405057810 */ /* 0x000fe20007ffe0ff */
[----:B--2---:R-:W-:-:S07]  /*0c20*/  DFMA R20, R20, R28, R22 ;  /* 0x0000001c1414722b */ /* 0x004fce0000000016 */
[----:B------:R3:W-:Y:S04]  /*0c30*/  STG.E.64 desc[UR6][R6.64], R20 ;  /* 0x0000001406007986 */ /* 0x0007e8000c101b06 */
.L_x_35:
[----:B------:R-:W-:Y:S05]  /*0c40*/  @!P2 BRA `(.L_x_34) ;  /* 0x000000000068a947 */ /* 0x000fea0003800000 */
[----:B------:R-:W1:Y:S01]  /*0c50*/  @P0 LDC R13, c[0x0][0x394] ;  /* 0x0000e500ff0d0b82 */ /* 0x000e620000000800 */
[----:B------:R-:W-:-:S04]  /*0c60*/  @P0 IMAD R19, R5, R12, RZ ;  /* 0x0000000c05130224 */ /* 0x000fc800078e02ff */
[----:B------:R-:W-:-:S05]  /*0c70*/  @P0 IMAD.WIDE R18, R19, 0x8, R8 ;  /* 0x0000000813120825 */ /* 0x000fca00078e0208 */
[----:B--23--:R-:W2:Y:S01]  /*0c80*/  @P0 LDG.E.64 R14, desc[UR6][R18.64] ;  /* 0x00000006120e0981 */ /* 0x00cea2000c1e1b00 */
[----:B-1----:R-:W-:-:S04]  /*0c90*/  @P0 IMAD R17, R5, R13, RZ ;  /* 0x0000000d05110224 */ /* 0x002fc800078e02ff */
[----:B------:R-:W-:-:S05]  /*0ca0*/  @P0 IMAD.WIDE R16, R17, 0x8, R10 ;  /* 0x0000000811100825 */ /* 0x000fca00078e020a */
[----:B------:R-:W2:Y:S01]  /*0cb0*/  @P0 LDG.E.64 R22, desc[UR6][R16.64] ;  /* 0x0000000610160981 */ /* 0x000ea2000c1e1b00 */
[----:B------:R-:W-:Y:S01]  /*0cc0*/  @P0 IMAD.WIDE R24, R12, 0x8, R18 ;  /* 0x000000080c180825 */ /* 0x000fe200078e0212 */
[----:B------:R-:W-:-:S13]  /*0cd0*/  LOP3.LUT P2, RZ, R2, 0x1, RZ, 0xc0, !PT ;  /* 0x0000000102ff7812 */ /* 0x000fda000784c0ff */
[----:B------:R-:W1:Y:S01]  /*0ce0*/  @P2 LDC R26, c[0x0][0x394] ;  /* 0x0000e500ff1a2b82 */ /* 0x000e620000000800 */
[----:B--2---:R-:W-:Y:S01]  /*0cf0*/  @P0 DFMA R14, R22, R14, R20 ;  /* 0x0000000e160e022b */ /* 0x004fe20000000014 */
[----:B------:R-:W-:-:S06]  /*0d00*/  @P0 IMAD.WIDE R22, R13, 0x8, R16 ;  /* 0x000000080d160825 */ /* 0x000fcc00078e0210 */
[----:B------:R4:W-:Y:S04]  /*0d10*/  @P0 STG.E.64 desc[UR6][R6.64], R14 ;  /* 0x0000000e06000986 */ /* 0x0009e8000c101b06 */
[----:B------:R-:W0:Y:S04]  /*0d20*/  @P0 LDG.E.64 R22, desc[UR6][R22.64] ;  /* 0x0000000616160981 */ /* 0x000e28000c1e1b00 */
[----:B------:R-:W0:Y:S01]  /*0d30*/  @P0 LDG.E.64 R24, desc[UR6][R24.64] ;  /* 0x0000000618180981 */ /* 0x000e22000c1e1b00 */
[----:B------:R-:W-:-:S05]  /*0d40*/  @P0 IADD3 R5, PT, PT, R5, 0x2, RZ ;  /* 0x0000000205050810 */ /* 0x000fca0007ffe0ff */
[C---:B------:R-:W-:Y:S02]  /*0d50*/  @P2 IMAD R13, R5.reuse, R12, RZ ;  /* 0x0000000c050d2224 */ /* 0x040fe400078e02ff */
[----:B-1----:R-:W-:Y:S02]  /*0d60*/  @P2 IMAD R5, R5, R26, RZ ;  /* 0x0000001a05052224 */ /* 0x002fe400078e02ff */
[----:B------:R-:W-:-:S04]  /*0d70*/  @P2 IMAD.WIDE R8, R13, 0x8, R8 ;  /* 0x000000080d082825 */ /* 0x000fc800078e0208 */
[----:B------:R-:W-:Y:S01]  /*0d80*/  @P2 IMAD.WIDE R10, R5, 0x8, R10 ;  /* 0x00000008050a2825 */ /* 0x000fe200078e020a */
[----:B0-----:R-:W-:-:S07]  /*0d90*/  @P0 DFMA R20, R22, R24, R14 ;  /* 0x000000181614022b */ /* 0x001fce000000000e */
[----:B------:R4:W-:Y:S04]  /*0da0*/  @P0 STG.E.64 desc[UR6][R6.64], R20 ;  /* 0x0000001406000986 */ /* 0x0009e8000c101b06 */
[----:B------:R-:W2:Y:S04]  /*0db0*/  @P2 LDG.E.64 R8, desc[UR6][R8.64] ;  /* 0x0000000608082981 */ /* 0x000ea8000c1e1b00 */
[----:B------:R-:W2:Y:S02]  /*0dc0*/  @P2 LDG.E.64 R10, desc[UR6][R10.64] ;  /* 0x000000060a0a2981 */ /* 0x000ea4000c1e1b00 */
[----:B--2---:R-:W-:-:S07]  /*0dd0*/  @P2 DFMA R12, R10, R8, R20 ;  /* 0x000000080a0c222b */ /* 0x004fce0000000014 */
[----:B------:R4:W-:Y:S04]  /*0de0*/  @P2 STG.E.64 desc[UR6][R6.64], R12 ;  /* 0x0000000c06002986 */ /* 0x0009e8000c101b06 */
.L_x_34:
[----:B------:R-:W1:Y:S01]  /*0df0*/  LDCU UR4, c[0x0][0x394] ;  /* 0x00007280ff0477ac */ /* 0x000e620008000800 */
[----:B------:R-:W-:-:S04]  /*0e00*/  IADD3 R0, PT, PT, R3, R0, RZ ;  /* 0x0000000003007210 */ /* 0x000fc80007ffe0ff */
[----:B-1----:R-:W-:-:S13]  /*0e10*/  ISETP.GE.AND P2, PT, R0, UR4, PT ;  /* 0x0000000400007c0c */ /* 0x002fda000bf46270 */
[----:B------:R-:W-:Y:S05]  /*0e20*/  @!P2 BRA `(.L_x_36) ;  /* 0xfffffff40070a947 */ /* 0x000fea000383ffff */
[----:B------:R-:W-:Y:S05]  /*0e30*/  EXIT ;  /* 0x000000000000794d */ /* 0x000fea0003800000 */
.L_x_37:
        /* <DEDUP_REMOVED lines=12> */
.L_x_49:


//--------------------- .text._Z22gpuTemplateAverageFluxIfEvPT_i --------------------------
	.section	.text._Z22gpuTemplateAverageFluxIfEvPT_i,"ax",@progbits
	.align	128
        .global         _Z22gpuTemplateAverageFluxIfEvPT_i
        .type           _Z22gpuTemplateAverageFluxIfEvPT_i,@function
        .size           _Z22gpuTemplateAverageFluxIfEvPT_i,(.L_x_50 - _Z22gpuTemplateAverageFluxIfEvPT_i)
        .other          _Z22gpuTemplateAverageFluxIfEvPT_i,@"STO_CUDA_ENTRY STV_DEFAULT"
_Z22gpuTemplateAverageFluxIfEvPT_i:
.text._Z22gpuTemplateAverageFluxIfEvPT_i:
[----:B------:R-:W-:Y:S01]  /*0000*/  LDC R1, c[0x0][0x37c] ;  /* 0x0000df00ff017b82 */ /* 0x000fe20000000800 */
[----:B------:R-:W0:Y:S07]  /*0010*/  S2R R0, SR_TID.X ;  /* 0x0000000000007919 */ /* 0x000e2e0000002100 */
[----:B------:R-:W0:Y:S08]  /*0020*/  S2UR UR4, SR_CTAID.X ;  /* 0x00000000000479c3 */ /* 0x000e300000002500 */
[----:B------:R-:W0:Y:S08]  /*0030*/  LDC R9, c[0x0][0x360] ;  /* 0x0000d800ff097b82 */ /* 0x000e300000000800 */
[----:B------:R-:W1:Y:S01]  /*0040*/  LDC R13, c[0x0][0x388] ;  /* 0x0000e200ff0d7b82 */ /* 0x000e620000000800 */
[----:B0-----:R-:W-:-:S05]  /*0050*/  IMAD R0, R9, UR4, R0 ;  /* 0x0000000409007c24 */ /* 0x001fca000f8e0200 */
[----:B-1----:R-:W-:-:S13]  /*0060*/  ISETP.GE.AND P0, PT, R0, R13, PT ;  /* 0x0000000d0000720c */ /* 0x002fda0003f06270 */
[----:B------:R-:W-:Y:S05]  /*0070*/  @P0 EXIT ;  /* 0x000000000000094d */ /* 0x000fea0003800000 */
[----:B------:R-:W0:Y:S01]  /*0080*/  LDC.64 R6, c[0x0][0x380] ;  /* 0x0000e000ff067b82 */ /* 0x000e220000000a00 */
[----:B------:R-:W1:Y:S01]  /*0090*/  LDCU UR4, c[0x0][0x370] ;  /* 0x00006e00ff0477ac */ /* 0x000e620008000800 */
[----:B------:R-:W2:Y:S01]  /*00a0*/  LDCU.64 UR6, c[0x0][0x358] ;  /* 0x00006b00ff0677ac */ /* 0x000ea20008000a00 */
[----:B-1----:R-:W-:-:S07]  /*00b0*/  IMAD R9, R9, UR4, RZ ;  /* 0x0000000409097c24 */ /* 0x002fce000f8e02ff */
.L_x_38:
[----:B0-----:R-:W-:-:S04]  /*00c0*/  IMAD.WIDE R2, R0, 0x4, R6 ;  /* 0x0000000400027825 */ /* 0x001fc800078e0206 */
[----:B-1----:R-:W-:Y:S02]  /*00d0*/  IMAD.WIDE R4, R13, 0x4, R2 ;  /* 0x000000040d047825 */ /* 0x002fe400078e0202 */
[----:B--2---:R-:W2:Y:S04]  /*00e0*/  LDG.E R2, desc[UR6][R2.64] ;  /* 0x0000000602027981 */ /* 0x004ea8000c1e1900 */
[----:B------:R-:W2:Y:S01]  /*00f0*/  LDG.E R11, desc[UR6][R4.64] ;  /* 0x00000006040b7981 */ /* 0x000ea2000c1e1900 */
[----:B------:R-:W-:-:S04]  /*0100*/  IADD3 R0, PT, PT, R9, R0, RZ ;  /* 0x0000000009007210 */ /* 0x000fc80007ffe0ff */
[----:B------:R-:W-:Y:S01]  /*0110*/  ISETP.GE.AND P0, PT, R0, R13, PT ;  /* 0x0000000d0000720c */ /* 0x000fe20003f06270 */
[----:B--2---:R-:W-:-:S04]  /*0120*/  FADD R11, R2, R11 ;  /* 0x0000000b020b7221 */ /* 0x004fc80000000000 */
[----:B------:R-:W-:-:S05]  /*0130*/  FMUL R11, R11, 0.5 ;  /* 0x3f0000000b0b7820 */ /* 0x000fca0000400000 */
[----:B------:R1:W-:Y:S03]  /*0140*/  STG.E desc[UR6][R4.64], R11 ;  /* 0x0000000b04007986 */ /* 0x0003e6000c101906 */
[----:B------:R-:W-:Y:S05]  /*0150*/  @!P0 BRA `(.L_x_38) ;  /* 0xfffffffc00d88947 */ /* 0x000fea000383ffff */
[----:B------:R-:W-:Y:S05]  /*0160*/  EXIT ;  /* 0x000000000000794d */ /* 0x000fea0003800000 */
.L_x_39:
        /* <DEDUP_REMOVED lines=9> */
.L_x_50:


//--------------------- .text._Z22gpuTemplateAverageFluxIdEvPT_i --------------------------
	.section	.text._Z22gpuTemplateAverageFluxIdEvPT_i,"ax",@progbits
	.align	128
        .global         _Z22gpuTemplateAverageFluxIdEvPT_i
        .type           _Z22gpuTemplateAverageFluxIdEvPT_i,@function
        .size           _Z22gpuTemplateAverageFluxIdEvPT_i,(.L_x_51 - _Z22gpuTemplateAverageFluxIdEvPT_i)
        .other          _Z22gpuTemplateAverageFluxIdEvPT_i,@"STO_CUDA_ENTRY STV_DEFAULT"
_Z22gpuTemplateAverageFluxIdEvPT_i:
.text._Z22gpuTemplateAverageFluxIdEvPT_i:
        /* <DEDUP_REMOVED lines=12> */
.L_x_40:
[----:B0-----:R-:W-:-:S04]  /*00c0*/  IMAD.WIDE R2, R0, 0x8, R8 ;  /* 0x0000000800027825 */ /* 0x001fc800078e0208 */
[----:B-1----:R-:W-:Y:S02]  /*00d0*/  IMAD.WIDE R4, R13, 0x8, R2 ;  /* 0x000000080d047825 */ /* 0x002fe400078e0202 */
[----:B--2---:R-:W2:Y:S04]  /*00e0*/  LDG.E.64 R2, desc[UR6][R2.64] ;  /* 0x0000000602027981 */ /* 0x004ea8000c1e1b00 */
[----:B------:R-:W2:Y:S01]  /*00f0*/  LDG.E.64 R6, desc[UR6][R4.64] ;  /* 0x0000000604067981 */ /* 0x000ea2000c1e1b00 */
[----:B------:R-:W-:-:S04]  /*0100*/  IADD3 R0, PT, PT, R11, R0, RZ ;  /* 0x000000000b007210 */ /* 0x000fc80007ffe0ff */
[----:B------:R-:W-:Y:S01]  /*0110*/  ISETP.GE.AND P0, PT, R0, R13, PT ;  /* 0x0000000d0000720c */ /* 0x000fe20003f06270 */
[----:B--2---:R-:W-:-:S08]  /*0120*/  DADD R6, R2, R6 ;  /* 0x0000000002067229 */ /* 0x004fd00000000006 */
[----:B------:R-:W-:-:S07]  /*0130*/  DMUL R6, R6, 0.5 ;  /* 0x3fe0000006067828 */ /* 0x000fce0000000000 */
[----:B------:R1:W-:Y:S01]  /*0140*/  STG.E.64 desc[UR6][R4.64], R6 ;  /* 0x0000000604007986 */ /* 0x0003e2000c101b06 */
[----:B------:R-:W-:Y:S05]  /*0150*/  @!P0 BRA `(.L_x_40) ;  /* 0xfffffffc00d88947 */ /* 0x000fea000383ffff */
[----:B------:R-:W-:Y:S05]  /*0160*/  EXIT ;  /* 0x000000000000794d */ /* 0x000fea0003800000 */
.L_x_41:
        /* <DEDUP_REMOVED lines=9> */
.L_x_51:


//--------------------- .nv.shared.reserved.0     --------------------------
	.section	.nv.shared.reserved.0,"aw",@nobits
	.weak		__nv_reservedSMEM_offset_0_alias
	.size		__nv_reservedSMEM_offset_0_alias, 0, 64
	.other		__nv_reservedSMEM_offset_0_alias,@"STO_CUDA_RESERVED_SHARED STV_DEFAULT"
__nv_reservedSMEM_offset_0_alias:
	.zero		0
	.zero		64


//--------------------- .nv.constant0._Z28gpuTemplateAddStabilization3IfEvPT_S1_S1_S1_iii --------------------------
	.section	.nv.constant0._Z28gpuTemplateAddStabilization3IfEvPT_S1_S1_S1_iii,"a",@progbits
	.sectionflags	@""
	.align	4
.nv.constant0._Z28gpuTemplateAddStabilization3IfEvPT_S1_S1_S1_iii:
	.zero		940


//--------------------- .nv.constant0._Z28gpuTemplateAddStabilization3IdEvPT_S1_S1_S1_iii --------------------------
	.section	.nv.constant0._Z28gpuTemplateAddStabilization3IdEvPT_S1_S1_S1_iii,"a",@progbits
	.sectionflags	@""
	.align	4
.nv.constant0._Z28gpuTemplateAddStabilization3IdEvPT_S1_S1_S1_iii:
	.zero		940


//--------------------- .nv.constant0._Z28gpuTemplateAddStabilization2IfEvPT_S1_S1_S1_ii --------------------------
	.section	.nv.constant0._Z28gpuTemplateAddStabilization2IfEvPT_S1_S1_S1_ii,"a",@progbits
	.sectionflags	@""
	.align	4
.nv.constant0._Z28gpuTemplateAddStabilization2IfEvPT_S1_S1_S1_ii:
	.zero		936


//--------------------- .nv.constant0._Z28gpuTemplateAddStabilization2IdEvPT_S1_S1_S1_ii --------------------------
	.section	.nv.constant0._Z28gpuTemplateAddStabilization2IdEvPT_S1_S1_S1_ii,"a",@progbits
	.sectionflags	@""
	.align	4
.nv.constant0._Z28gpuTemplateAddStabilization2IdEvPT_S1_S1_S1_ii:
	.zero		936


//--------------------- .nv.constant0._Z28gpuTemplateAddStabilization1IfEvPT_S1_S1_S1_i --------------------------
	.section	.nv.constant0._Z28gpuTemplateAddStabilization1IfEvPT_S1_S1_S1_i,"a",@progbits
	.sectionflags	@""
	.align	4
.nv.constant0._Z28gpuTemplateAddStabilization1IfEvPT_S1_S1_S1_i:
	.zero		932


//--------------------- .nv.constant0._Z28gpuTemplateAddStabilization1IdEvPT_S1_S1_S1_i --------------------------
	.section	.nv.constant0._Z28gpuTemplateAddStabilization1IdEvPT_S1_S1_S1_i,"a",@progbits
	.sectionflags	@""
	.align	4
.nv.constant0._Z28gpuTemplateAddStabilization1IdEvPT_S1_S1_S1_i:
	.zero		932


//--------------------- .nv.constant0._Z31gpuTemplateAverageFluxDotNormalIfEvPT_S1_iiii --------------------------
	.section	.nv.constant0._Z31gpuTemplateAverageFluxDotNormalIfEvPT_S1_iiii,"a",@progbits
	.sectionflags	@""
	.align	4
.nv.constant0._Z31gpuTemplateAverageFluxDotNormalIfEvPT_S1_iiii:
	.zero		928


//--------------------- .nv.constant0._Z31gpuTemplateAverageFluxDotNormalIdEvPT_S1_iiii --------------------------
	.section	.nv.constant0._Z31gpuTemplateAverageFluxDotNormalIdEvPT_S1_iiii,"a",@progbits
	.sectionflags	@""
	.align	4
.nv.constant0._Z31gpuTemplateAverageFluxDotNormalIdEvPT_S1_iiii:
	.zero		928


//--------------------- .nv.constant0._Z22gpuTemplateAverageFluxIfEvPT_i --------------------------
	.section	.nv.constant0._Z22gpuTemplateAverageFluxIfEvPT_i,"a",@progbits
	.sectionflags	@""
	.align	4
.nv.constant0._Z22gpuTemplateAverageFluxIfEvPT_i:
	.zero		908


//--------------------- .nv.constant0._Z22gpuTemplateAverageFluxIdEvPT_i --------------------------
	.section	.nv.constant0._Z22gpuTemplateAverageFluxIdEvPT_i,"a",@progbits
	.sectionflags	@""
	.align	4
.nv.constant0._Z22gpuTemplateAverageFluxIdEvPT_i:
	.zero		908


//--------------------- SYMBOLS --------------------------

	.type		.nv.reservedSmem.offset0,@object
	.size		.nv.reservedSmem.offset0,0x4
